	.target	sm_100a

	.elftype	@"ET_EXEC"


//--------------------- .note.nv.tkinfo           --------------------------
	.section	.note.nv.tkinfo,"",@"SHT_NOTE"
	.sectionflags	@"SHF_NOTE_NV_TKINFO"
	.tkinfo
        /*0018*/ 	.word	0x00000081
        /*0030*/ 	.string	""
        /*0030*/ 	.string	"ptxas-blackwell"
        /*0030*/ 	.string	"Cuda compilation tools, release 12.9, V12.9.86"
        /*0030*/ 	.string	"Build cuda_12.9.r12.9/compiler.36037853_0"
        /*0030*/ 	.string	"-v  -suppress-debug-info  -lineinfo  -arch sm_100a "



//--------------------- .note.nv.cuver            --------------------------
	.section	.note.nv.cuver,"",@"SHT_NOTE"
	.sectionflags	@"SHF_NOTE_NV_CUVER"
        /*0018*/ 	.short	0x0001
        /*001a*/ 	.short	0x0064
        /*001c*/ 	.short	0x0001
        /*001e*/ 	.short	0x0000
        /*0020*/ 	.short	0x0001
        /*0022*/ 	.short	0x0000


//--------------------- .nv.info                  --------------------------
	.section	.nv.info,"",@"SHT_CUDA_INFO"
	.align	4


	//----- nvinfo : EIATTR_REGCOUNT
	.align		4
        /*0000*/ 	.byte	0x04, 0x2f
        /*0002*/ 	.short	(.L_4 - .L_3)
	.align		4
.L_3:
        /*0004*/ 	.word	index@(gluon_tcgen05)
        /*0008*/ 	.word	0x00000027


	//----- nvinfo : EIATTR_FRAME_SIZE
	.align		4
.L_4:
        /*000c*/ 	.byte	0x04, 0x11
        /*000e*/ 	.short	(.L_6 - .L_5)
	.align		4
.L_5:
        /*0010*/ 	.word	index@($__internal_2_$__cuda_sm10x_tcgen05_guardrail_trap_unallocated_columns_being_dealloced)
        /*0014*/ 	.word	0x00000000


	//----- nvinfo : EIATTR_FRAME_SIZE
	.align		4
.L_6:
        /*0018*/ 	.byte	0x04, 0x11
        /*001a*/ 	.short	(.L_8 - .L_7)
	.align		4
.L_7:
        /*001c*/ 	.word	index@($__internal_1_$__cuda_sm10x_tcgen05_guardrail_trap_phase_invalid_during_alloc)
        /*0020*/ 	.word	0x00000000


	//----- nvinfo : EIATTR_FRAME_SIZE
	.align		4
.L_8:
        /*0024*/ 	.byte	0x04, 0x11
        /*0026*/ 	.short	(.L_10 - .L_9)
	.align		4
.L_9:
        /*0028*/ 	.word	index@($__internal_0_$__cuda_sm10x_tcgen05_guardrail_trap_col_being_dealloced_not_returned_by_alloc)
        /*002c*/ 	.word	0x00000000


	//----- nvinfo : EIATTR_FRAME_SIZE
	.align		4
.L_10:
        /*0030*/ 	.byte	0x04, 0x11
        /*0032*/ 	.short	(.L_12 - .L_11)
	.align		4
.L_11:
        /*0034*/ 	.word	index@(gluon_tcgen05)
        /*0038*/ 	.word	0x00000000


	//----- nvinfo : EIATTR_MIN_STACK_SIZE
	.align		4
.L_12:
        /*003c*/ 	.byte	0x04, 0x12
        /*003e*/ 	.short	(.L_14 - .L_13)
	.align		4
.L_13:
        /*0040*/ 	.word	index@(gluon_tcgen05)
        /*0044*/ 	.word	0x00000000
.L_14:


//--------------------- .nv.info.gluon_tcgen05    --------------------------
	.section	.nv.info.gluon_tcgen05,"",@"SHT_CUDA_INFO"
	.sectionflags	@""
	.align	4


	//----- nvinfo : EIATTR_CUDA_API_VERSION
	.align		4
        /*0000*/ 	.byte	0x04, 0x37
        /*0002*/ 	.short	(.L_16 - .L_15)
.L_15:
        /*0004*/ 	.word	0x00000081


	//----- nvinfo : EIATTR_KPARAM_INFO
	.align		4
.L_16:
        /*0008*/ 	.byte	0x04, 0x17
        /*000a*/ 	.short	(.L_18 - .L_17)
.L_17:
        /*000c*/ 	.word	0x00000000
        /*0010*/ 	.short	0x000a
        /*0012*/ 	.short	0x0048
        /*0014*/ 	.byte	0x00, 0xf4, 0x21, 0x00


	//----- nvinfo : EIATTR_KPARAM_INFO
	.align		4
.L_18:
        /*0018*/ 	.byte	0x04, 0x17
        /*001a*/ 	.short	(.L_20 - .L_19)
.L_19:
        /*001c*/ 	.word	0x00000000
        /*0020*/ 	.short	0x0009
        /*0022*/ 	.short	0x0040
        /*0024*/ 	.byte	0x00, 0xf4, 0x21, 0x00


	//----- nvinfo : EIATTR_KPARAM_INFO
	.align		4
.L_20:
        /*0028*/ 	.byte	0x04, 0x17
        /*002a*/ 	.short	(.L_22 - .L_21)
.L_21:
        /*002c*/ 	.word	0x00000000
        /*0030*/ 	.short	0x0008
        /*0032*/ 	.short	0x0038
        /*0034*/ 	.byte	0x00, 0xf0, 0x21, 0x00


	//----- nvinfo : EIATTR_KPARAM_INFO
	.align		4
.L_22:
        /*0038*/ 	.byte	0x04, 0x17
        /*003a*/ 	.short	(.L_24 - .L_23)
.L_23:
        /*003c*/ 	.word	0x00000000
        /*0040*/ 	.short	0x0007
        /*0042*/ 	.short	0x0030
        /*0044*/ 	.byte	0x00, 0xf0, 0x21, 0x00


	//----- nvinfo : EIATTR_KPARAM_INFO
	.align		4
.L_24:
        /*0048*/ 	.byte	0x04, 0x17
        /*004a*/ 	.short	(.L_26 - .L_25)
.L_25:
        /*004c*/ 	.word	0x00000000
        /*0050*/ 	.short	0x0006
        /*0052*/ 	.short	0x0028
        /*0054*/ 	.byte	0x00, 0xf0, 0x21, 0x00


	//----- nvinfo : EIATTR_KPARAM_INFO
	.align		4
.L_26:
        /*0058*/ 	.byte	0x04, 0x17
        /*005a*/ 	.short	(.L_28 - .L_27)
.L_27:
        /*005c*/ 	.word	0x00000000
        /*0060*/ 	.short	0x0005
        /*0062*/ 	.short	0x0020
        /*0064*/ 	.byte	0x00, 0xf0, 0x11, 0x00


	//----- nvinfo : EIATTR_KPARAM_INFO
	.align		4
.L_28:
        /*0068*/ 	.byte	0x04, 0x17
        /*006a*/ 	.short	(.L_30 - .L_29)
.L_29:
        /*006c*/ 	.word	0x00000000
        /*0070*/ 	.short	0x0004
        /*0072*/ 	.short	0x001c
        /*0074*/ 	.byte	0x00, 0xf0, 0x11, 0x00


	//----- nvinfo : EIATTR_KPARAM_INFO
	.align		4
.L_30:
        /*0078*/ 	.byte	0x04, 0x17
        /*007a*/ 	.short	(.L_32 - .L_31)
.L_31:
        /*007c*/ 	.word	0x00000000
        /*0080*/ 	.short	0x0003
        /*0082*/ 	.short	0x0018
        /*0084*/ 	.byte	0x00, 0xf0, 0x11, 0x00


	//----- nvinfo : EIATTR_KPARAM_INFO
	.align		4
.L_32:
        /*0088*/ 	.byte	0x04, 0x17
        /*008a*/ 	.short	(.L_34 - .L_33)
.L_33:
        /*008c*/ 	.word	0x00000000
        /*0090*/ 	.short	0x0002
        /*0092*/ 	.short	0x0010
        /*0094*/ 	.byte	0x00, 0xf4, 0x21, 0x00


	//----- nvinfo : EIATTR_KPARAM_INFO
	.align		4
.L_34:
        /*0098*/ 	.byte	0x04, 0x17
        /*009a*/ 	.short	(.L_36 - .L_35)
.L_35:
        /*009c*/ 	.word	0x00000000
        /*00a0*/ 	.short	0x0001
        /*00a2*/ 	.short	0x0008
        /*00a4*/ 	.byte	0x00, 0xf4, 0x21, 0x00


	//----- nvinfo : EIATTR_KPARAM_INFO
	.align		4
.L_36:
        /*00a8*/ 	.byte	0x04, 0x17
        /*00aa*/ 	.short	(.L_38 - .L_37)
.L_37:
        /*00ac*/ 	.word	0x00000000
        /*00b0*/ 	.short	0x0000
        /*00b2*/ 	.short	0x0000
        /*00b4*/ 	.byte	0x00, 0xf4, 0x21, 0x00


	//----- nvinfo : EIATTR_AT_ENTRY_FRAGMENTS
	.align		4
.L_38:
        /*00b8*/ 	.byte	0x04, 0x4f
        /*00ba*/ 	.short	(.L_40 - .L_39)


	//   ....[0]....
.L_39:
        /*00bc*/ 	.word	0x00000004


	//----- nvinfo : EIATTR_RESERVED_SMEM_USED
	.align		4
.L_40:
        /*00c0*/ 	.byte	0x01, 0x41
	.zero		2


	//----- nvinfo : EIATTR_SPARSE_MMA_MASK
	.align		4
        /*00c4*/ 	.byte	0x03, 0x50
        /*00c6*/ 	.short	0x0000


	//----- nvinfo : EIATTR_TCGEN05_1CTA_USED
	.align		4
        /*00c8*/ 	.byte	0x01, 0x51
	.zero		2


	//----- nvinfo : EIATTR_MAXREG_COUNT
	.align		4
        /*00cc*/ 	.byte	0x03, 0x1b
        /*00ce*/ 	.short	0x00ff


	//----- nvinfo : EIATTR_NUM_BARRIERS
	.align		4
        /*00d0*/ 	.byte	0x02, 0x4c
        /*00d2*/ 	.byte	0x01
	.zero		1


	//----- nvinfo : EIATTR_INT_WARP_WIDE_INSTR_OFFSETS
	.align		4
        /*00d4*/ 	.byte	0x04, 0x31
        /*00d6*/ 	.short	(.L_42 - .L_41)


	//   ....[0]....
.L_41:
        /*00d8*/ 	.word	0x00001750


	//   ....[1]....
        /*00dc*/ 	.word	0x00001770


	//   ....[2]....
        /*00e0*/ 	.word	0x000017f0


	//   ....[3]....
        /*00e4*/ 	.word	0x00001910


	//   ....[4]....
        /*00e8*/ 	.word	0x00001920


	//   ....[5]....
        /*00ec*/ 	.word	0x00001930


	//   ....[6]....
        /*00f0*/ 	.word	0x00001940


	//   ....[7]....
        /*00f4*/ 	.word	0x00001b90


	//   ....[8]....
        /*00f8*/ 	.word	0x00001ba0


	//   ....[9]....
        /*00fc*/ 	.word	0x00001cc0


	//   ....[10]....
        /*0100*/ 	.word	0x00001cd0


	//   ....[11]....
        /*0104*/ 	.word	0x00001d20


	//   ....[12]....
        /*0108*/ 	.word	0x00001d60


	//   ....[13]....
        /*010c*/ 	.word	0x00001e90


	//   ....[14]....
        /*0110*/ 	.word	0x00001ea0


	//   ....[15]....
        /*0114*/ 	.word	0x000020e0


	//   ....[16]....
        /*0118*/ 	.word	0x000020f0


	//   ....[17]....
        /*011c*/ 	.word	0x00002480


	//   ....[18]....
        /*0120*/ 	.word	0x000024d0


	//----- nvinfo : EIATTR_COOP_GROUP_MASK_REGIDS
	.align		4
.L_42:
        /*0124*/ 	.byte	0x04, 0x29
        /*0126*/ 	.short	(.L_44 - .L_43)


	//   ....[0]....
.L_43:
        /*0128*/ 	.word	0xffffffff


	//   ....[1]....
        /*012c*/ 	.word	0xffffffff


	//   ....[2]....
        /*0130*/ 	.word	0xffffffff


	//   ....[3]....
        /*0134*/ 	.word	0xffffffff


	//   ....[4]....
        /*0138*/ 	.word	0xffffffff


	//   ....[5]....
        /*013c*/ 	.word	0xffffffff


	//   ....[6]....
        /*0140*/ 	.word	0xffffffff


	//   ....[7]....
        /*0144*/ 	.word	0xffffffff


	//   ....[8]....
        /*0148*/ 	.word	0xffffffff


	//   ....[9]....
        /*014c*/ 	.word	0xffffffff


	//----- nvinfo : EIATTR_COOP_GROUP_INSTR_OFFSETS
	.align		4
.L_44:
        /*0150*/ 	.byte	0x04, 0x28
        /*0152*/ 	.short	(.L_46 - .L_45)


	//   ....[0]....
.L_45:
        /*0154*/ 	.word	0x00000050


	//   ....[1]....
        /*0158*/ 	.word	0x00000310


	//   ....[2]....
        /*015c*/ 	.word	0x00000500


	//   ....[3]....
        /*0160*/ 	.word	0x000009c0


	//   ....[4]....
        /*0164*/ 	.word	0x00000b00


	//   ....[5]....
        /*0168*/ 	.word	0x00000fb0


	//   ....[6]....
        /*016c*/ 	.word	0x000010f0


	//   ....[7]....
        /*0170*/ 	.word	0x000015e0


	//   ....[8]....
        /*0174*/ 	.word	0x00002310


	//   ....[9]....
        /*0178*/ 	.word	0x00002580


	//----- nvinfo : EIATTR_VRC_CTA_INIT_COUNT
	.align		4
.L_46:
        /*017c*/ 	.byte	0x02, 0x4a
        /*017e*/ 	.byte	0x80
	.zero		1


	//----- nvinfo : EIATTR_MBARRIER_INSTR_OFFSETS
	.align		4
        /*0180*/ 	.byte	0x04, 0x39
        /*0182*/ 	.short	(.L_48 - .L_47)


	//   ....[0]....
.L_47:
        /*0184*/ 	.word	0x00001810
        /*0188*/ 	.word	0x000000ff
        /*018c*/ 	.word	0x00002000
        /*0190*/ 	.short	0x0100
        /*0192*/ 	.byte	0x08
	.zero		1


	//   ....[1]....
        /*0194*/ 	.word	0x00001820
        /*0198*/ 	.word	0x000000ff
        /*019c*/ 	.word	0x00002010
        /*01a0*/ 	.short	0x0100
        /*01a2*/ 	.byte	0x08
	.zero		1


	//   ....[2]....
        /*01a4*/ 	.word	0x00001ab0
        /*01a8*/ 	.word	0x000000ff
        /*01ac*/ 	.word	0x00002000
        /*01b0*/ 	.short	0x010a
        /*01b2*/ 	.byte	0x08
	.zero		1


	//   ....[3]....
        /*01b4*/ 	.word	0x00001bf0
        /*01b8*/ 	.word	0x000000ff
        /*01bc*/ 	.word	0x00002010
        /*01c0*/ 	.short	0x010a
        /*01c2*/ 	.byte	0x08
	.zero		1


	//   ....[4]....
        /*01c4*/ 	.word	0x00001dd0
        /*01c8*/ 	.word	0x000000ff
        /*01cc*/ 	.word	0x00002000
        /*01d0*/ 	.short	0x010a
        /*01d2*/ 	.byte	0x08
	.zero		1


	//   ....[5]....
        /*01d4*/ 	.word	0x00001ee0
        /*01d8*/ 	.word	0x000000ff
        /*01dc*/ 	.word	0x00002010
        /*01e0*/ 	.short	0x010a
        /*01e2*/ 	.byte	0x08
	.zero		1


	//   ....[6]....
        /*01e4*/ 	.word	0x00001f80
        /*01e8*/ 	.word	0x000000ff
        /*01ec*/ 	.word	0x00002000
        /*01f0*/ 	.short	0x0108
        /*01f2*/ 	.byte	0x08
	.zero		1


	//   ....[7]....
        /*01f4*/ 	.word	0x00001f90
        /*01f8*/ 	.word	0x000000ff
        /*01fc*/ 	.word	0x00002010
        /*0200*/ 	.short	0x0108
        /*0202*/ 	.byte	0x08
	.zero		1


	//   ....[8]....
        /*0204*/ 	.word	0x000025a0
        /*0208*/ 	.word	0x000000ff
        /*020c*/ 	.word	0x00002000
        /*0210*/ 	.short	0x010a
        /*0212*/ 	.byte	0x08
	.zero		1


	//   ....[9]....
        /*0214*/ 	.word	0x000025d0
        /*0218*/ 	.word	0x000000ff
        /*021c*/ 	.word	0x00002010
        /*0220*/ 	.short	0x010a
        /*0222*/ 	.byte	0x08
	.zero		1


	//   ....[10]....
        /*0224*/ 	.word	0x00002600
        /*0228*/ 	.word	0x000000ff
        /*022c*/ 	.word	0x00002000
        /*0230*/ 	.short	0x010a
        /*0232*/ 	.byte	0x08
	.zero		1


	//   ....[11]....
        /*0234*/ 	.word	0x00002630
        /*0238*/ 	.word	0x000000ff
        /*023c*/ 	.word	0x00002010
        /*0240*/ 	.short	0x010a
        /*0242*/ 	.byte	0x08
	.zero		1


	//----- nvinfo : EIATTR_NUM_MBARRIERS
	.align		4
.L_48:
        /*0244*/ 	.byte	0x03, 0x38
        /*0246*/ 	.short	0x0002


	//----- nvinfo : EIATTR_EXIT_INSTR_OFFSETS
	.align		4
        /*0248*/ 	.byte	0x04, 0x1c
        /*024a*/ 	.short	(.L_50 - .L_49)


	//   ....[0]....
.L_49:
        /*024c*/ 	.word	0x00002590


	//----- nvinfo : EIATTR_REQNTID
	.align		4
.L_50:
        /*0250*/ 	.byte	0x04, 0x10
        /*0252*/ 	.short	(.L_52 - .L_51)
.L_51:
        /*0254*/ 	.word	0x00000080
        /*0258*/ 	.word	0x00000001
        /*025c*/ 	.word	0x00000001


	//----- nvinfo : EIATTR_CRS_STACK_SIZE
	.align		4
.L_52:
        /*0260*/ 	.byte	0x04, 0x1e
        /*0262*/ 	.short	(.L_54 - .L_53)
.L_53:
        /*0264*/ 	.word	0x00000000


	//----- nvinfo : EIATTR_CBANK_PARAM_SIZE
	.align		4
.L_54:
        /*0268*/ 	.byte	0x03, 0x19
        /*026a*/ 	.short	0x0050


	//----- nvinfo : EIATTR_PARAM_CBANK
	.align		4
        /*026c*/ 	.byte	0x04, 0x0a
        /*026e*/ 	.short	(.L_56 - .L_55)
	.align		4
.L_55:
        /*0270*/ 	.word	index@(.nv.constant0.gluon_tcgen05)
        /*0274*/ 	.short	0x0380
        /*0276*/ 	.short	0x0050


	//----- nvinfo : EIATTR_SW_WAR
	.align		4
.L_56:
        /*0278*/ 	.byte	0x04, 0x36
        /*027a*/ 	.short	(.L_58 - .L_57)
.L_57:
        /*027c*/ 	.word	0x00000008
.L_58:


//--------------------- .nv.compat                --------------------------
	.section	.nv.compat,"",@"SHT_CUDA_COMPAT_INFO"
	.align	4
        /*0000*/ 	.byte	0x02, 0x02, 0x02, 0x00, 0x02, 0x05, 0x05, 0x00, 0x02, 0x03, 0x03, 0x00, 0x02, 0x06, 0x01, 0x00


//--------------------- .nv.callgraph             --------------------------
	.section	.nv.callgraph,"",@"SHT_CUDA_CALLGRAPH"
	.align	4
	.sectionentsize	8
	.align		4
        /*0000*/ 	.word	0x00000000
	.align		4
        /*0004*/ 	.word	0xffffffff
	.align		4
        /*0008*/ 	.word	0x00000000
	.align		4
        /*000c*/ 	.word	0xfffffffe
	.align		4
        /*0010*/ 	.word	0x00000000
	.align		4
        /*0014*/ 	.word	0xfffffffd
	.align		4
        /*0018*/ 	.word	0x00000000
	.align		4
        /*001c*/ 	.word	0xfffffffc


//--------------------- .text.gluon_tcgen05       --------------------------
	.section	.text.gluon_tcgen05,"ax",@progbits
	.align	128
        .global         gluon_tcgen05
        .type           gluon_tcgen05,@function
        .size           gluon_tcgen05,(.L_x_73 - gluon_tcgen05)
        .other          gluon_tcgen05,@"STO_CUDA_ENTRY STV_DEFAULT"
gluon_tcgen05:
.text.gluon_tcgen05:
[----:B------:R-:W1:Y:S01]  /*0000*/  LDC R1, c[0x0][0x37c] ;  /* 0x0000df00ff017b82 */ /* 0x000e620000000800 */
[----:B------:R-:W2:Y:S02]  /*0010*/  S2R R0, SR_TID.X ;  /* 0x0000000000007919 */ /* 0x000ea40000002100 */
[----:B--2---:R-:W-:-:S13]  /*0020*/  ISETP.GE.U32.AND P2, PT, R0, 0x20, PT ;  /* 0x000000200000780c */ /* 0x004fda0003f46070 */
[----:B------:R-:W-:Y:S05]  /*0030*/  @P2 BRA `(.L_x_0) ;  /* 0x0000000000b82947 */ /* 0x000fea0003800000 */
[----:B------:R-:W2:Y:S01]  /*0040*/  S2UR UR6, SR_CgaCtaId ;  /* 0x00000000000679c3 */ /* 0x000ea20000008800 */
[----:B------:R-:W-:Y:S01]  /*0050*/  NOP ;  /* 0x0000000000007918 */ /* 0x000fe20000000000 */
[----:B------:R-:W-:Y:S02]  /*0060*/  UMOV UR4, 0x40 ;  /* 0x0000004000047882 */ /* 0x000fe40000000000 */
[----:B--2---:R-:W-:-:S09]  /*0070*/  ULEA UR4, UR6, UR4, 0x18 ;  /* 0x0000000406047291 */ /* 0x004fd2000f8ec0ff */
[----:B------:R-:W2:Y:S01]  /*0080*/  LDS.U8 R2, [UR4] ;  /* 0x00000004ff027984 */ /* 0x000ea20008000000 */
[----:B------:R-:W-:Y:S02]  /*0090*/  UMOV UR4, 0x400 ;  /* 0x0000040000047882 */ /* 0x000fe40000000000 */
[----:B------:R-:W-:Y:S01]  /*00a0*/  ULEA UR4, UR6, UR4, 0x18 ;  /* 0x0000000406047291 */ /* 0x000fe2000f8ec0ff */
[----:B--2---:R-:W-:-:S13]  /*00b0*/  ISETP.NE.AND P0, PT, R2, RZ, PT ;  /* 0x000000ff0200720c */ /* 0x004fda0003f05270 */
[----:B------:R-:W-:Y:S05]  /*00c0*/  @P0 BRA `(.L_x_1) ;  /* 0x00000000007c0947 */ /* 0x000fea0003800000 */
[----:B------:R-:W-:-:S13]  /*00d0*/  ELECT P0, URZ, PT ;  /* 0x0000000000ff782f */ /* 0x000fda0003800000 */
[----:B------:R-:W-:Y:S05]  /*00e0*/  @!P0 BRA `(.L_x_2) ;  /* 0x0000000000848947 */ /* 0x000fea0003800000 */
[----:B------:R-:W-:Y:S01]  /*00f0*/  UMOV UR5, 0x2 ;  /* 0x0000000200057882 */ /* 0x000fe20000000000 */
[----:B------:R-:W-:Y:S02]  /*0100*/  IMAD.MOV.U32 R5, RZ, RZ, 0x1 ;  /* 0x00000001ff057424 */ /* 0x000fe400078e00ff */
[----:B------:R-:W-:Y:S02]  /*0110*/  IMAD.MOV.U32 R3, RZ, RZ, 0x3 ;  /* 0x00000003ff037424 */ /* 0x000fe400078e00ff */
[----:B------:R-:W-:Y:S04]  /*0120*/  DEPBAR.LE SB2, 0x36 ;  /* 0x0000ad800000791a */ /* 0x000fe80000000000 */
[----:B------:R-:W2:Y:S02]  /*0130*/  UTCATOMSWS.FIND_AND_SET.ALIGN UP0, UR5, UR5 ;  /* 0x00000005000575e3 */ /* 0x000ea40008000800 */
[----:B--2---:R-:W-:-:S04]  /*0140*/  PLOP3.LUT P0, PT, PT, PT, UP0, 0x80, 0x8 ;  /* 0x000000000008781c */ /* 0x004fc80003f0f008 */
[----:B------:R-:W-:-:S04]  /*0150*/  SEL R2, RZ, 0xffffffff, !P0 ;  /* 0xffffffffff027807 */ /* 0x000fc80004000000 */
[----:B------:R-:W-:Y:S01]  /*0160*/  ISETP.NE.AND P0, PT, R2, RZ, PT ;  /* 0x000000ff0200720c */ /* 0x000fe20003f05270 */
[----:B------:R-:W-:-:S12]  /*0170*/  IMAD.U32 R2, RZ, RZ, UR5 ;  /* 0x00000005ff027e24 */ /* 0x000fd8000f8e00ff */
[----:B------:R-:W-:Y:S05]  /*0180*/  @P0 BRA `(.L_x_3) ;  /* 0x0000000000240947 */ /* 0x000fea0003800000 */
.L_x_4:
[----:B------:R-:W-:Y:S05]  /*0190*/  NANOSLEEP 0x64 ;  /* 0x000000640000795d */ /* 0x000fea0003800000 */
[----:B------:R-:W-:-:S05]  /*01a0*/  UMOV UR5, 0x2 ;  /* 0x0000000200057882 */ /* 0x000fca0000000000 */
[----:B------:R-:W-:Y:S04]  /*01b0*/  DEPBAR.LE SB2, 0x36 ;  /* 0x0000ad800000791a */ /* 0x000fe80000000000 */
[----:B------:R-:W2:Y:S02]  /*01c0*/  UTCATOMSWS.FIND_AND_SET.ALIGN UP0, UR5, UR5 ;  /* 0x00000005000575e3 */ /* 0x000ea40008000800 */
[----:B--2---:R-:W-:-:S04]  /*01d0*/  PLOP3.LUT P0, PT, PT, PT, UP0, 0x80, 0x8 ;  /* 0x000000000008781c */ /* 0x004fc80003f0f008 */
[----:B------:R-:W-:-:S04]  /*01e0*/  SEL R2, RZ, 0xffffffff, !P0 ;  /* 0xffffffffff027807 */ /* 0x000fc80004000000 */
[----:B------:R-:W-:Y:S01]  /*01f0*/  ISETP.NE.AND P0, PT, R2, RZ, PT ;  /* 0x000000ff0200720c */ /* 0x000fe20003f05270 */
[----:B------:R-:W-:-:S12]  /*0200*/  IMAD.U32 R2, RZ, RZ, UR5 ;  /* 0x00000005ff027e24 */ /* 0x000fd8000f8e00ff */
[----:B------:R-:W-:Y:S05]  /*0210*/  @!P0 BRA `(.L_x_4) ;  /* 0xfffffffc00dc8947 */ /* 0x000fea000383ffff */
.L_x_3:
[C---:B------:R-:W-:Y:S01]  /*0220*/  VIADD R4, R2.reuse, 0x10 ;  /* 0x0000001002047836 */ /* 0x040fe20000000000 */
[----:B------:R-:W-:Y:S01]  /*0230*/  UMOV UR5, 0x50 ;  /* 0x0000005000057882 */ /* 0x000fe20000000000 */
[----:B------:R-:W-:Y:S01]  /*0240*/  SHF.L.U32 R3, R3, R2, RZ ;  /* 0x0000000203037219 */ /* 0x000fe200000006ff */
[----:B------:R-:W-:Y:S01]  /*0250*/  ULEA UR5, UR6, UR5, 0x18 ;  /* 0x0000000506057291 */ /* 0x000fe2000f8ec0ff */
[----:B------:R-:W-:Y:S01]  /*0260*/  IMAD.SHL.U32 R2, R2, 0x20, RZ ;  /* 0x0000002002027824 */ /* 0x000fe200078e00ff */
[----:B------:R-:W-:-:S04]  /*0270*/  SHF.L.U32 R4, R5, R4, RZ ;  /* 0x0000000405047219 */ /* 0x000fc800000006ff */
[----:B------:R-:W-:-:S05]  /*0280*/  LOP3.LUT R3, R4, R3, RZ, 0xfc, !PT ;  /* 0x0000000304037212 */ /* 0x000fca00078efcff */
[----:B------:R2:W-:Y:S04]  /*0290*/  ATOMS.OR RZ, [UR5], R3 ;  /* 0x00000003ffff798c */ /* 0x0005e8000b000005 */
[----:B------:R2:W-:Y:S01]  /*02a0*/  STS [UR4], R2 ;  /* 0x00000002ff007988 */ /* 0x0005e20008000804 */
[----:B------:R-:W-:Y:S05]  /*02b0*/  BRA `(.L_x_2) ;  /* 0x0000000000107947 */ /* 0x000fea0003800000 */
.L_x_1:
[----:B------:R-:W-:Y:S01]  /*02c0*/  IMAD.MOV.U32 R3, RZ, RZ, -0x1 ;  /* 0xffffffffff037424 */ /* 0x000fe200078e00ff */
[----:B------:R-:W-:-:S04]  /*02d0*/  MOV R2, 0x300 ;  /* 0x0000030000027802 */ /* 0x000fc80000000f00 */
[----:B------:R2:W-:Y:S03]  /*02e0*/  STS [UR4], R3 ;  /* 0x00000003ff007988 */ /* 0x0005e60008000804 */
[----:B-12---:R-:W-:Y:S05]  /*02f0*/  CALL.REL.NOINC `($__internal_1_$__cuda_sm10x_tcgen05_guardrail_trap_phase_invalid_during_alloc) ;  /* 0x0000002000e47944 */ /* 0x006fea0003c00000 */
.L_x_2:
[----:B------:R-:W-:Y:S05]  /*0300*/  WARPSYNC.ALL ;  /* 0x0000000000007948 */ /* 0x000fea0003800000 */
[----:B------:R-:W-:Y:S01]  /*0310*/  NOP ;  /* 0x0000000000007918 */ /* 0x000fe20000000000 */
.L_x_0:
[----:B------:R-:W3:Y:S08]  /*0320*/  S2UR UR4, SR_CgaCtaId ;  /* 0x00000000000479c3 */ /* 0x000ef00000008800 */
[----:B------:R-:W-:Y:S01]  /*0330*/  BAR.SYNC.DEFER_BLOCKING 0x0 ;  /* 0x0000000000007b1d */ /* 0x000fe20000010000 */
[----:B------:R-:W-:-:S05]  /*0340*/  LOP3.LUT R36, R0, 0x7f, RZ, 0xc0, !PT ;  /* 0x0000007f00247812 */ /* 0x000fca00078ec0ff */
[----:B------:R-:W-:Y:S02]  /*0350*/  UMOV UR8, 0x400 ;  /* 0x0000040000087882 */ /* 0x000fe40000000000 */
[----:B--2---:R-:W2:Y:S08]  /*0360*/  LDC R3, c[0x0][0x398] ;  /* 0x0000e600ff037b82 */ /* 0x004eb00000000800 */
[----:B------:R-:W4:Y:S01]  /*0370*/  LDC R6, c[0x0][0x3a0] ;  /* 0x0000e800ff067b82 */ /* 0x000f220000000800 */
[----:B---3--:R-:W-:-:S07]  /*0380*/  ULEA UR8, UR4, UR8, 0x18 ;  /* 0x0000000804087291 */ /* 0x008fce000f8ec0ff */
[----:B------:R-:W3:Y:S02]  /*0390*/  S2UR UR6, SR_CTAID.Y ;  /* 0x00000000000679c3 */ /* 0x000ee40000002600 */
[----:B------:R-:W5:Y:S06]  /*03a0*/  LDS R4, [UR8] ;  /* 0x00000008ff047984 */ /* 0x000f6c0008000800 */
[----:B------:R-:W-:Y:S06]  /*03b0*/  BAR.SYNC.DEFER_BLOCKING 0x0 ;  /* 0x0000000000007b1d */ /* 0x000fec0000010000 */
[----:B------:R-:W-:Y:S05]  /*03c0*/  @P2 BRA `(.L_x_5) ;  /* 0x0000000000182947 */ /* 0x000fea0003800000 */
[----:B------:R-:W-:Y:S01]  /*03d0*/  ELECT P0, URZ, PT ;  /* 0x0000000000ff782f */ /* 0x000fe20003800000 */
[----:B------:R-:W-:Y:S01]  /*03e0*/  IMAD.MOV.U32 R2, RZ, RZ, 0x1 ;  /* 0x00000001ff027424 */ /* 0x000fe200078e00ff */
[----:B------:R-:W-:Y:S01]  /*03f0*/  UMOV UR5, 0x40 ;  /* 0x0000004000057882 */ /* 0x000fe20000000000 */
[----:B------:R-:W-:Y:S01]  /*0400*/  UVIRTCOUNT.DEALLOC.SMPOOL 0x80 ;  /* 0x000000800000784c */ /* 0x000fe20000000000 */
[----:B------:R-:W-:-:S09]  /*0410*/  ULEA UR5, UR4, UR5, 0x18 ;  /* 0x0000000504057291 */ /* 0x000fd2000f8ec0ff */
[----:B------:R5:W-:Y:S03]  /*0420*/  @P0 STS.U8 [UR5], R2 ;  /* 0x00000002ff000988 */ /* 0x000be60008000005 */
.L_x_5:
[----:B------:R-:W5:Y:S01]  /*0430*/  S2UR UR4, SR_CTAID.Z ;  /* 0x00000000000479c3 */ /* 0x000f620000002700 */
[----:B------:R-:W4:Y:S01]  /*0440*/  LDCU UR5, c[0x0][0x370] ;  /* 0x00006e00ff0577ac */ /* 0x000f220008000800 */
[C---:B------:R-:W-:Y:S01]  /*0450*/  ISETP.GE.U32.AND P0, PT, R36.reuse, 0x20, PT ;  /* 0x000000202400780c */ /* 0x040fe20003f06070 */
[----:B--2--5:R-:W-:Y:S01]  /*0460*/  VIADD R2, R3, 0xffffffff ;  /* 0xffffffff03027836 */ /* 0x024fe20000000000 */
[C---:B------:R-:W-:Y:S01]  /*0470*/  ISETP.NE.U32.AND P3, PT, R36.reuse, RZ, PT ;  /* 0x000000ff2400720c */ /* 0x040fe20003f65070 */
[----:B------:R-:W2:Y:S01]  /*0480*/  LDCU UR7, c[0x0][0x374] ;  /* 0x00006e80ff0777ac */ /* 0x000ea20008000800 */
[----:B------:R-:W-:Y:S01]  /*0490*/  LEA R10, R36, UR8, 0x2 ;  /* 0x00000008240a7c11 */ /* 0x000fe2000f8e10ff */
[----:B----4-:R-:W-:Y:S01]  /*04a0*/  VIADD R11, R6, 0xffffffff ;  /* 0xffffffff060b7836 */ /* 0x010fe20000000000 */
[----:B------:R-:W4:Y:S01]  /*04b0*/  S2UR UR11, SR_CTAID.X ;  /* 0x00000000000b79c3 */ /* 0x000f220000002500 */
[----:B------:R-:W5:Y:S01]  /*04c0*/  LDCU.64 UR16, c[0x0][0x3c0] ;  /* 0x00007800ff1077ac */ /* 0x000f620008000a00 */
[----:B------:R-:W-:Y:S01]  /*04d0*/  R2UR UR29, R4 ;  /* 0x00000000041d72ca */ /* 0x000fe200000e0000 */
[----:B------:R-:W-:Y:S04]  /*04e0*/  BSSY.RECONVERGENT B0, `(.L_x_6) ;  /* 0x0000011000007945 */ /* 0x000fe80003800200 */
[----:B------:R3:W-:Y:S01]  /*04f0*/  @!P0 STS [R10], RZ ;  /* 0x000000ff0a008388 */ /* 0x0007e20000000800 */
[----:B------:R-:W-:-:S03]  /*0500*/  NOP ;  /* 0x0000000000007918 */ /* 0x000fc60000000000 */
[----:B------:R3:W-:Y:S02]  /*0510*/  @!P3 STS [UR8+0x24], R2 ;  /* 0x00002402ff00b988 */ /* 0x0007e40008000808 */
[----:B--23--:R-:W-:Y:S02]  /*0520*/  UIMAD UR4, UR4, UR7, UR6 ;  /* 0x00000007040472a4 */ /* 0x00cfe4000f8e0206 */
[----:B------:R2:W-:Y:S02]  /*0530*/  @!P3 STS [UR8+0x20], R11 ;  /* 0x0000200bff00b988 */ /* 0x0005e40008000808 */
[----:B----4-:R-:W-:-:S04]  /*0540*/  UIMAD UR4, UR4, UR5, UR11 ;  /* 0x00000005040472a4 */ /* 0x010fc8000f8e020b */
[----:B------:R-:W-:-:S04]  /*0550*/  UIMAD UR4, UR4, 0x180, URZ ;  /* 0x00000180040478a4 */ /* 0x000fc8000f8e02ff */
[----:B-----5:R-:W-:-:S04]  /*0560*/  UIADD3 UR12, UP0, UPT, UR4, UR16, URZ ;  /* 0x00000010040c7290 */ /* 0x020fc8000ff1e0ff */
[----:B------:R-:W-:Y:S01]  /*0570*/  ULEA.HI.X.SX32 UR13, UR4, UR17, 0x1, UP0 ;  /* 0x00000011040d7291 */ /* 0x000fe200080f0eff */
[----:B--2---:R-:W-:Y:S11]  /*0580*/  @P3 BRA `(.L_x_7) ;  /* 0x0000000000183947 */ /* 0x004ff60003800000 */
[----:B------:R-:W2:Y:S01]  /*0590*/  LDS R3, [UR8+0x8] ;  /* 0x00000808ff037984 */ /* 0x000ea20008000800 */
[----:B------:R-:W3:Y:S01]  /*05a0*/  LDC.64 R8, c[0x0][0x380] ;  /* 0x0000e000ff087b82 */ /* 0x000ee20000000a00 */
[----:B------:R-:W-:Y:S02]  /*05b0*/  IMAD.MOV.U32 R4, RZ, RZ, 0x70 ;  /* 0x00000070ff047424 */ /* 0x000fe400078e00ff */
[----:B---3--:R3:W-:Y:S03]  /*05c0*/  STS.64 [UR8], R8 ;  /* 0x00000008ff007988 */ /* 0x0087e60008000a08 */
[----:B--2---:R-:W-:-:S05]  /*05d0*/  LOP3.LUT R3, R3, 0x10, R4, 0xd8, !PT ;  /* 0x0000001003037812 */ /* 0x004fca00078ed804 */
[----:B------:R3:W-:Y:S02]  /*05e0*/  STS [UR8+0x8], R3 ;  /* 0x00000803ff007988 */ /* 0x0007e40008000808 */
.L_x_7:
[----:B------:R-:W-:Y:S05]  /*05f0*/  BSYNC.RECONVERGENT B0 ;  /* 0x0000000000007941 */ /* 0x000fea0003800200 */
.L_x_6:
[----:B------:R-:W-:Y:S04]  /*0600*/  BSSY.RECONVERGENT B0, `(.L_x_8) ;  /* 0x000000a000007945 */ /* 0x000fe80003800200 */
[----:B------:R-:W-:Y:S05]  /*0610*/  @P3 BRA `(.L_x_9) ;  /* 0x0000000000203947 */ /* 0x000fea0003800000 */
[----:B---3--:R-:W2:Y:S01]  /*0620*/  LDS R3, [UR8+0x34] ;  /* 0x00003408ff037984 */ /* 0x008ea20008000800 */
[----:B------:R-:W-:Y:S02]  /*0630*/  IMAD.MOV.U32 R4, RZ, RZ, 0x1f000000 ;  /* 0x1f000000ff047424 */ /* 0x000fe400078e00ff */
[----:B------:R-:W-:Y:S01]  /*0640*/  @!P3 IMAD.MOV.U32 R5, RZ, RZ, 0x3f ;  /* 0x0000003fff05b424 */ /* 0x000fe200078e00ff */
[----:B------:R-:W3:Y:S02]  /*0650*/  @!P3 LDS R8, [UR8+0x38] ;  /* 0x00003808ff08b984 */ /* 0x000ee40008000800 */
[----:B--2---:R-:W-:Y:S02]  /*0660*/  LOP3.LUT R3, R3, 0xff000000, R4, 0xb8, !PT ;  /* 0xff00000003037812 */ /* 0x004fe400078eb804 */
[----:B---3--:R-:W-:-:S03]  /*0670*/  @!P3 LOP3.LUT R4, R8, 0xff, R5, 0xb8, !PT ;  /* 0x000000ff0804b812 */ /* 0x008fc600078eb805 */
[----:B------:R2:W-:Y:S04]  /*0680*/  STS [UR8+0x34], R3 ;  /* 0x00003403ff007988 */ /* 0x0005e80008000808 */
[----:B------:R2:W-:Y:S02]  /*0690*/  @!P3 STS [UR8+0x38], R4 ;  /* 0x00003804ff00b988 */ /* 0x0005e40008000808 */
.L_x_9:
[----:B------:R-:W-:Y:S05]  /*06a0*/  BSYNC.RECONVERGENT B0 ;  /* 0x0000000000007941 */ /* 0x000fea0003800200 */
.L_x_8:
[----:B------:R-:W-:Y:S04]  /*06b0*/  BSSY.RECONVERGENT B0, `(.L_x_10) ;  /* 0x000000e000007945 */ /* 0x000fe80003800200 */
[----:B------:R-:W-:Y:S05]  /*06c0*/  @P3 BRA `(.L_x_11) ;  /* 0x0000000000303947 */ /* 0x000fea0003800000 */
[----:B--2---:R-:W2:Y:S01]  /*06d0*/  LDS R4, [UR8+0x34] ;  /* 0x00003408ff047984 */ /* 0x004ea20008000800 */
[----:B------:R-:W4:Y:S03]  /*06e0*/  LDC.64 R12, c[0x0][0x3a8] ;  /* 0x0000ea00ff0c7b82 */ /* 0x000f260000000a00 */
[----:B---3--:R-:W3:Y:S01]  /*06f0*/  LDS R3, [UR8+0x1c] ;  /* 0x00001c08ff037984 */ /* 0x008ee20008000800 */
[C---:B----4-:R-:W-:Y:S01]  /*0700*/  SHF.L.U64.HI R8, R12.reuse, 0x1, R13 ;  /* 0x000000010c087819 */ /* 0x050fe2000001020d */
[----:B------:R-:W-:-:S03]  /*0710*/  IMAD.SHL.U32 R5, R12, 0x2, RZ ;  /* 0x000000020c057824 */ /* 0x000fc600078e00ff */
[--C-:B------:R-:W-:Y:S02]  /*0720*/  SHF.R.U32.HI R12, RZ, 0x4, R8.reuse ;  /* 0x00000004ff0c7819 */ /* 0x100fe40000011608 */
[----:B------:R-:W-:-:S05]  /*0730*/  SHF.R.U64 R5, R5, 0x4, R8 ;  /* 0x0000000405057819 */ /* 0x000fca0000001208 */
[----:B------:R4:W-:Y:S01]  /*0740*/  STS [UR8+0xc], R5 ;  /* 0x00000c05ff007988 */ /* 0x0009e20008000808 */
[----:B--2---:R-:W-:Y:S02]  /*0750*/  LOP3.LUT R4, R4, 0x7, RZ, 0xb8, !PT ;  /* 0x0000000704047812 */ /* 0x004fe400078eb8ff */
[----:B---3--:R-:W-:-:S03]  /*0760*/  LOP3.LUT R3, R3, 0xf, R12, 0xb8, !PT ;  /* 0x0000000f03037812 */ /* 0x008fc600078eb80c */
[----:B------:R4:W-:Y:S04]  /*0770*/  STS [UR8+0x34], R4 ;  /* 0x00003404ff007988 */ /* 0x0009e80008000808 */
[----:B------:R4:W-:Y:S02]  /*0780*/  STS [UR8+0x1c], R3 ;  /* 0x00001c03ff007988 */ /* 0x0009e40008000808 */
.L_x_11:
[----:B------:R-:W-:Y:S05]  /*0790*/  BSYNC.RECONVERGENT B0 ;  /* 0x0000000000007941 */ /* 0x000fea0003800200 */
.L_x_10:
[----:B------:R-:W-:Y:S04]  /*07a0*/  BSSY.RECONVERGENT B1, `(.L_x_12) ;  /* 0x000001a000017945 */ /* 0x000fe80003800200 */
[----:B------:R-:W-:Y:S04]  /*07b0*/  BSSY.RELIABLE B0, `(.L_x_13) ;  /* 0x0000015000007945 */ /* 0x000fe80003800100 */
[----:B------:R-:W-:Y:S05]  /*07c0*/  @P3 BRA `(.L_x_14) ;  /* 0x0000000000203947 */ /* 0x000fea0003800000 */
[----:B--234-:R-:W2:Y:S02]  /*07d0*/  LDS R3, [UR8+0x34] ;  /* 0x00003408ff037984 */ /* 0x01cea40008000800 */
[----:B--2---:R-:W-:-:S05]  /*07e0*/  LOP3.LUT R3, R3, 0x38, RZ, 0xb8, !PT ;  /* 0x0000003803037812 */ /* 0x004fca00078eb8ff */
[----:B------:R2:W-:Y:S01]  /*07f0*/  STS [UR8+0x34], R3 ;  /* 0x00003403ff007988 */ /* 0x0005e20008000808 */
[----:B------:R-:W-:Y:S05]  /*0800*/  @P3 BRA `(.L_x_15) ;  /* 0x0000000000203947 */ /* 0x000fea0003800000 */
[----:B--2---:R-:W2:Y:S01]  /*0810*/  LDS R3, [UR8+0x8] ;  /* 0x00000808ff037984 */ /* 0x004ea20008000800 */
[----:B------:R-:W-:-:S05]  /*0820*/  IMAD.MOV.U32 R4, RZ, RZ, 0x780 ;  /* 0x00000780ff047424 */ /* 0x000fca00078e00ff */
[----:B--2---:R-:W-:-:S05]  /*0830*/  LOP3.LUT R3, R3, 0x300, R4, 0xd8, !PT ;  /* 0x0000030003037812 */ /* 0x004fca00078ed804 */
[----:B------:R5:W-:Y:S02]  /*0840*/  STS [UR8+0x8], R3 ;  /* 0x00000803ff007988 */ /* 0x000be40008000808 */
.L_x_14:
[----:B------:R-:W-:Y:S05]  /*0850*/  @P3 BRA `(.L_x_16) ;  /* 0x0000000000283947 */ /* 0x000fea0003800000 */
[----:B--2345:R-:W2:Y:S02]  /*0860*/  LDS R3, [UR8+0x8] ;  /* 0x00000808ff037984 */ /* 0x03cea40008000800 */
[----:B--2---:R-:W-:-:S05]  /*0870*/  LOP3.LUT R3, R3, 0x1800, RZ, 0xb8, !PT ;  /* 0x0000180003037812 */ /* 0x004fca00078eb8ff */
[----:B------:R3:W-:Y:S02]  /*0880*/  STS [UR8+0x8], R3 ;  /* 0x00000803ff007988 */ /* 0x0007e40008000808 */
.L_x_15:
[----:B------:R-:W-:Y:S05]  /*0890*/  @P3 BREAK.RELIABLE B0 ;  /* 0x0000000000003942 */ /* 0x000fea0003800100 */
[----:B------:R-:W-:Y:S05]  /*08a0*/  @P3 BRA `(.L_x_17) ;  /* 0x0000000000243947 */ /* 0x000fea0003800000 */
[----:B------:R-:W4:Y:S01]  /*08b0*/  LDS R4, [UR8+0x8] ;  /* 0x00000808ff047984 */ /* 0x000f220008000800 */
[----:B--23--:R-:W-:-:S05]  /*08c0*/  IMAD.MOV.U32 R3, RZ, RZ, 0x6000 ;  /* 0x00006000ff037424 */ /* 0x00cfca00078e00ff */
[----:B----4-:R-:W-:-:S04]  /*08d0*/  LOP3.LUT R3, R4, 0x4000, R3, 0xd8, !PT ;  /* 0x0000400004037812 */ /* 0x010fc800078ed803 */
[----:B------:R-:W-:-:S05]  /*08e0*/  LOP3.LUT R3, R3, 0x400000, RZ, 0xb8, !PT ;  /* 0x0040000003037812 */ /* 0x000fca00078eb8ff */
[----:B------:R2:W-:Y:S02]  /*08f0*/  STS [UR8+0x8], R3 ;  /* 0x00000803ff007988 */ /* 0x0005e40008000808 */
.L_x_16:
[----:B------:R-:W-:Y:S05]  /*0900*/  BSYNC.RELIABLE B0 ;  /* 0x0000000000007941 */ /* 0x000fea0003800100 */
.L_x_13:
[----:B--2345:R-:W2:Y:S02]  /*0910*/  @!P3 LDS R3, [UR8+0x8] ;  /* 0x00000808ff03b984 */ /* 0x03cea40008000800 */
[----:B--2---:R-:W-:-:S05]  /*0920*/  @!P3 LOP3.LUT R3, R3, 0x8000, RZ, 0xb8, !PT ;  /* 0x000080000303b812 */ /* 0x004fca00078eb8ff */
[----:B------:R4:W-:Y:S02]  /*0930*/  @!P3 STS [UR8+0x8], R3 ;  /* 0x00000803ff00b988 */ /* 0x0009e40008000808 */
.L_x_17:
[----:B------:R-:W-:Y:S05]  /*0940*/  BSYNC.RECONVERGENT B1 ;  /* 0x0000000000017941 */ /* 0x000fea0003800200 */
.L_x_12:
[----:B------:R-:W-:Y:S05]  /*0950*/  WARPSYNC.ALL ;  /* 0x0000000000007948 */ /* 0x000fea0003800000 */
[----:B------:R-:W-:Y:S01]  /*0960*/  NOP ;  /* 0x0000000000007918 */ /* 0x000fe20000000000 */
[----:B--234-:R-:W2:Y:S02]  /*0970*/  LDC R3, c[0x0][0x39c] ;  /* 0x0000e700ff037b82 */ /* 0x01cea40000000800 */
[----:B--2---:R-:W-:Y:S01]  /*0980*/  VIADD R3, R3, 0xffffffff ;  /* 0xffffffff03037836 */ /* 0x004fe20000000000 */
[----:B------:R-:W-:Y:S06]  /*0990*/  @P0 BRA `(.L_x_18) ;  /* 0x0000000000300947 */ /* 0x000fec0003800000 */
[----:B------:R-:W2:Y:S01]  /*09a0*/  S2R R4, SR_LANEID ;  /* 0x0000000000047919 */ /* 0x000ea20000000000 */
[----:B------:R-:W-:Y:S05]  /*09b0*/  WARPSYNC.ALL ;  /* 0x0000000000007948 */ /* 0x000fea0003800000 */
[----:B------:R-:W-:Y:S01]  /*09c0*/  NOP ;  /* 0x0000000000007918 */ /* 0x000fe20000000000 */
[----:B--2---:R-:W-:-:S05]  /*09d0*/  IMAD.SHL.U32 R7, R4, 0x4, RZ ;  /* 0x0000000404077824 */ /* 0x004fca00078e00ff */
[----:B------:R-:W2:Y:S01]  /*09e0*/  LDS R9, [R7+UR8] ;  /* 0x0000000807097984 */ /* 0x000ea20008000800 */
[----:B------:R-:W-:-:S05]  /*09f0*/  IADD3 R4, P1, PT, R7, UR12, RZ ;  /* 0x0000000c07047c10 */ /* 0x000fca000ff3e0ff */
[----:B------:R-:W-:-:S05]  /*0a00*/  IMAD.X R5, RZ, RZ, UR13, P1 ;  /* 0x0000000dff057e24 */ /* 0x000fca00088e06ff */
[----:B--2---:R2:W3:Y:S01]  /*0a10*/  ATOMG.E.EXCH.STRONG.GPU PT, RZ, [R4], R9 ;  /* 0x0000000904ff73a8 */ /* 0x0044e200041ee100 */
[----:B------:R-:W-:-:S04]  /*0a20*/  DEPBAR {5,4,3,2,1,0} ;  /* 0x0000003f0000791a */ /* 0x000fc80000000000 */
[----:B------:R-:W4:Y:S02]  /*0a30*/  CCTL.E.C.LDCU.IV.DEEP [UR12] ;  /* 0x000000000c007540 */ /* 0x000f240009c08000 */
[----:B----4-:R2:W-:Y:S01]  /*0a40*/  UTMACCTL.IV [UR12] ;  /* 0x000000000c0079b9 */ /* 0x0105e20008000000 */
[----:B------:R-:W-:Y:S01]  /*0a50*/  NOP ;  /* 0x0000000000007918 */ /* 0x000fe20000000000 */
.L_x_18:
[----:B------:R-:W-:Y:S05]  /*0a60*/  @P0 BRA `(.L_x_19) ;  /* 0x00000000000c0947 */ /* 0x000fea0003800000 */
[----:B------:R0:W-:Y:S01]  /*0a70*/  UTMACMDFLUSH ;  /* 0x00000000000079b7 */ /* 0x0001e20000000000 */
[----:B------:R-:W-:Y:S05]  /*0a80*/  @P0 BRA `(.L_x_19) ;  /* 0x0000000000040947 */ /* 0x000fea0003800000 */
[----:B------:R-:W-:-:S04]  /*0a90*/  DEPBAR.LE SB0, 0x0 ;  /* 0x000080000000791a */ /* 0x000fc80000000000 */
.L_x_19:
[----:B------:R-:W-:Y:S05]  /*0aa0*/  WARPSYNC.ALL ;  /* 0x0000000000007948 */ /* 0x000fea0003800000 */
[----:B------:R-:W-:Y:S01]  /*0ab0*/  NOP ;  /* 0x0000000000007918 */ /* 0x000fe20000000000 */
[----:B---3--:R-:W-:Y:S06]  /*0ac0*/  BAR.SYNC.DEFER_BLOCKING 0x0 ;  /* 0x0000000000007b1d */ /* 0x008fec0000010000 */
[----:B------:R-:W-:Y:S02]  /*0ad0*/  BSSY.RECONVERGENT B1, `(.L_x_20) ;  /* 0x000000b000017945 */ /* 0x000fe40003800200 */
[----:B------:R-:W-:Y:S06]  /*0ae0*/  BAR.SYNC.DEFER_BLOCKING 0x0 ;  /* 0x0000000000007b1d */ /* 0x000fec0000010000 */
[----:B------:R3:W-:Y:S01]  /*0af0*/  @!P0 STS [R10], RZ ;  /* 0x000000ff0a008388 */ /* 0x0007e20000000800 */
[----:B------:R-:W-:Y:S01]  /*0b00*/  NOP ;  /* 0x0000000000007918 */ /* 0x000fe20000000000 */
[----:B------:R-:W-:Y:S05]  /*0b10*/  @P3 BRA `(.L_x_21) ;  /* 0x0000000000183947 */ /* 0x000fea0003800000 */
[----:B--2---:R-:W2:Y:S01]  /*0b20*/  LDS R4, [UR8+0x8] ;  /* 0x00000808ff047984 */ /* 0x004ea20008000800 */
[----:B------:R-:W4:Y:S01]  /*0b30*/  LDC.64 R8, c[0x0][0x388] ;  /* 0x0000e200ff087b82 */ /* 0x000f220000000a00 */
[----:B------:R-:W-:Y:S02]  /*0b40*/  IMAD.MOV.U32 R5, RZ, RZ, 0x70 ;  /* 0x00000070ff057424 */ /* 0x000fe400078e00ff */
[----:B----4-:R4:W-:Y:S03]  /*0b50*/  STS.64 [UR8], R8 ;  /* 0x00000008ff007988 */ /* 0x0109e60008000a08 */
[----:B--2---:R-:W-:-:S05]  /*0b60*/  LOP3.LUT R4, R4, 0x10, R5, 0xd8, !PT ;  /* 0x0000001004047812 */ /* 0x004fca00078ed805 */
[----:B------:R4:W-:Y:S02]  /*0b70*/  STS [UR8+0x8], R4 ;  /* 0x00000804ff007988 */ /* 0x0009e40008000808 */
.L_x_21:
[----:B--2---:R-:W-:Y:S05]  /*0b80*/  BSYNC.RECONVERGENT B1 ;  /* 0x0000000000017941 */ /* 0x004fea0003800200 */
.L_x_20:
[----:B------:R-:W-:Y:S04]  /*0b90*/  BSSY.RECONVERGENT B1, `(.L_x_22) ;  /* 0x000000a000017945 */ /* 0x000fe80003800200 */
[----:B------:R-:W-:Y:S05]  /*0ba0*/  @P3 BRA `(.L_x_23) ;  /* 0x0000000000203947 */ /* 0x000fea0003800000 */
[----:B----4-:R-:W2:Y:S01]  /*0bb0*/  LDS R4, [UR8+0x34] ;  /* 0x00003408ff047984 */ /* 0x010ea20008000800 */
[----:B------:R-:W-:Y:S02]  /*0bc0*/  IMAD.MOV.U32 R5, RZ, RZ, 0x3f000000 ;  /* 0x3f000000ff057424 */ /* 0x000fe400078e00ff */
[----:B------:R-:W-:Y:S01]  /*0bd0*/  @!P3 IMAD.MOV.U32 R7, RZ, RZ, 0x1f ;  /* 0x0000001fff07b424 */ /* 0x000fe200078e00ff */
[----:B------:R-:W4:Y:S02]  /*0be0*/  @!P3 LDS R8, [UR8+0x38] ;  /* 0x00003808ff08b984 */ /* 0x000f240008000800 */
[----:B--2---:R-:W-:Y:S02]  /*0bf0*/  LOP3.LUT R4, R4, 0xff000000, R5, 0xb8, !PT ;  /* 0xff00000004047812 */ /* 0x004fe400078eb805 */
[----:B----4-:R-:W-:-:S03]  /*0c00*/  @!P3 LOP3.LUT R5, R8, 0xff, R7, 0xb8, !PT ;  /* 0x000000ff0805b812 */ /* 0x010fc600078eb807 */
[----:B------:R2:W-:Y:S04]  /*0c10*/  STS [UR8+0x34], R4 ;  /* 0x00003404ff007988 */ /* 0x0005e80008000808 */
[----:B------:R2:W-:Y:S02]  /*0c20*/  @!P3 STS [UR8+0x38], R5 ;  /* 0x00003805ff00b988 */ /* 0x0005e40008000808 */
.L_x_23:
[----:B------:R-:W-:Y:S05]  /*0c30*/  BSYNC.RECONVERGENT B1 ;  /* 0x0000000000017941 */ /* 0x000fea0003800200 */
.L_x_22:
[----:B------:R-:W-:Y:S04]  /*0c40*/  BSSY.RECONVERGENT B1, `(.L_x_24) ;  /* 0x0000004000017945 */ /* 0x000fe80003800200 */
[----:B------:R-:W-:Y:S05]  /*0c50*/  @P3 BRA `(.L_x_25) ;  /* 0x0000000000083947 */ /* 0x000fea0003800000 */
[----:B------:R5:W-:Y:S04]  /*0c60*/  STS [UR8+0x24], R11 ;  /* 0x0000240bff007988 */ /* 0x000be80008000808 */
[----:B------:R5:W-:Y:S02]  /*0c70*/  STS [UR8+0x20], R3 ;  /* 0x00002003ff007988 */ /* 0x000be40008000808 */
.L_x_25:
[----:B------:R-:W-:Y:S05]  /*0c80*/  BSYNC.RECONVERGENT B1 ;  /* 0x0000000000017941 */ /* 0x000fea0003800200 */
.L_x_24:
[----:B------:R-:W-:Y:S04]  /*0c90*/  BSSY.RECONVERGENT B1, `(.L_x_26) ;  /* 0x000000e000017945 */ /* 0x000fe80003800200 */
[----:B------:R-:W-:Y:S05]  /*0ca0*/  @P3 BRA `(.L_x_27) ;  /* 0x0000000000303947 */ /* 0x000fea0003800000 */
[----:B--2---:R-:W2:Y:S01]  /*0cb0*/  LDS R5, [UR8+0x34] ;  /* 0x00003408ff057984 */ /* 0x004ea20008000800 */
[----:B------:R-:W3:Y:S03]  /*0cc0*/  LDC.64 R12, c[0x0][0x3b0] ;  /* 0x0000ec00ff0c7b82 */ /* 0x000ee60000000a00 */
[----:B----4-:R-:W4:Y:S01]  /*0cd0*/  LDS R4, [UR8+0x1c] ;  /* 0x00001c08ff047984 */ /* 0x010f220008000800 */
[C---:B---3--:R-:W-:Y:S01]  /*0ce0*/  SHF.L.U64.HI R8, R12.reuse, 0x1, R13 ;  /* 0x000000010c087819 */ /* 0x048fe2000001020d */
[----:B------:R-:W-:-:S03]  /*0cf0*/  IMAD.SHL.U32 R7, R12, 0x2, RZ ;  /* 0x000000020c077824 */ /* 0x000fc600078e00ff */
[--C-:B------:R-:W-:Y:S02]  /*0d00*/  SHF.R.U32.HI R9, RZ, 0x4, R8.reuse ;  /* 0x00000004ff097819 */ /* 0x100fe40000011608 */
[----:B------:R-:W-:-:S05]  /*0d10*/  SHF.R.U64 R7, R7, 0x4, R8 ;  /* 0x0000000407077819 */ /* 0x000fca0000001208 */
[----:B------:R3:W-:Y:S01]  /*0d20*/  STS [UR8+0xc], R7 ;  /* 0x00000c07ff007988 */ /* 0x0007e20008000808 */
[----:B--2---:R-:W-:Y:S02]  /*0d30*/  LOP3.LUT R5, R5, 0x7, RZ, 0xb8, !PT ;  /* 0x0000000705057812 */ /* 0x004fe400078eb8ff */
[----:B----4-:R-:W-:-:S03]  /*0d40*/  LOP3.LUT R4, R4, 0xf, R9, 0xb8, !PT ;  /* 0x0000000f04047812 */ /* 0x010fc600078eb809 */
[----:B------:R3:W-:Y:S04]  /*0d50*/  STS [UR8+0x34], R5 ;  /* 0x00003405ff007988 */ /* 0x0007e80008000808 */
[----:B------:R3:W-:Y:S02]  /*0d60*/  STS [UR8+0x1c], R4 ;  /* 0x00001c04ff007988 */ /* 0x0007e40008000808 */
.L_x_27:
[----:B------:R-:W-:Y:S05]  /*0d70*/  BSYNC.RECONVERGENT B1 ;  /* 0x0000000000017941 */ /* 0x000fea0003800200 */
.L_x_26:
        /* <DEDUP_REMOVED lines=11> */
.L_x_30:
[----:B------:R-:W-:Y:S05]  /*0e30*/  @P3 BRA `(.L_x_32) ;  /* 0x0000000000283947 */ /* 0x000fea0003800000 */
[----:B--234-:R-:W2:Y:S02]  /*0e40*/  LDS R4, [UR8+0x8] ;  /* 0x00000808ff047984 */ /* 0x01cea40008000800 */
[----:B--2---:R-:W-:-:S05]  /*0e50*/  LOP3.LUT R4, R4, 0x1800, RZ, 0xb8, !PT ;  /* 0x0000180004047812 */ /* 0x004fca00078eb8ff */
[----:B------:R3:W-:Y:S02]  /*0e60*/  STS [UR8+0x8], R4 ;  /* 0x00000804ff007988 */ /* 0x0007e40008000808 */
.L_x_31:
[----:B------:R-:W-:Y:S05]  /*0e70*/  @P3 BREAK.RELIABLE B1 ;  /* 0x0000000000013942 */ /* 0x000fea0003800100 */
[----:B------:R-:W-:Y:S05]  /*0e80*/  @P3 BRA `(.L_x_33) ;  /* 0x0000000000243947 */ /* 0x000fea0003800000 */
[----:B--23--:R-:W2:Y:S01]  /*0e90*/  LDS R4, [UR8+0x8] ;  /* 0x00000808ff047984 */ /* 0x00cea20008000800 */
[----:B------:R-:W-:-:S05]  /*0ea0*/  IMAD.MOV.U32 R5, RZ, RZ, 0x6000 ;  /* 0x00006000ff057424 */ /* 0x000fca00078e00ff */
[----:B--2---:R-:W-:-:S04]  /*0eb0*/  LOP3.LUT R4, R4, 0x6000, R5, 0xd8, !PT ;  /* 0x0000600004047812 */ /* 0x004fc800078ed805 */
[----:B------:R-:W-:-:S05]  /*0ec0*/  LOP3.LUT R4, R4, 0x400000, RZ, 0xb8, !PT ;  /* 0x0040000004047812 */ /* 0x000fca00078eb8ff */
[----:B------:R2:W-:Y:S02]  /*0ed0*/  STS [UR8+0x8], R4 ;  /* 0x00000804ff007988 */ /* 0x0005e40008000808 */
.L_x_32:
[----:B------:R-:W-:Y:S05]  /*0ee0*/  BSYNC.RELIABLE B1 ;  /* 0x0000000000017941 */ /* 0x000fea0003800100 */
.L_x_29:
[----:B--234-:R-:W2:Y:S02]  /*0ef0*/  @!P3 LDS R4, [UR8+0x8] ;  /* 0x00000808ff04b984 */ /* 0x01cea40008000800 */
[----:B--2---:R-:W-:-:S05]  /*0f00*/  @!P3 LOP3.LUT R4, R4, 0x8000, RZ, 0xb8, !PT ;  /* 0x000080000404b812 */ /* 0x004fca00078eb8ff */
[----:B------:R4:W-:Y:S02]  /*0f10*/  @!P3 STS [UR8+0x8], R4 ;  /* 0x00000804ff00b988 */ /* 0x0009e40008000808 */
.L_x_33:
[----:B------:R-:W-:Y:S05]  /*0f20*/  BSYNC.RECONVERGENT B2 ;  /* 0x0000000000027941 */ /* 0x000fea0003800200 */
.L_x_28:
[----:B------:R-:W-:Y:S05]  /*0f30*/  WARPSYNC.ALL ;  /* 0x0000000000007948 */ /* 0x000fea0003800000 */
[----:B------:R-:W-:Y:S01]  /*0f40*/  NOP ;  /* 0x0000000000007918 */ /* 0x000fe20000000000 */
[----:B------:R-:W-:-:S04]  /*0f50*/  UIADD3 UR5, UPT, UPT, UR4, 0x80, URZ ;  /* 0x0000008004057890 */ /* 0x000fc8000fffe0ff */
[----:B------:R-:W-:-:S04]  /*0f60*/  UIADD3 UR14, UP0, UPT, UR5, UR16, URZ ;  /* 0x00000010050e7290 */ /* 0x000fc8000ff1e0ff */
[----:B------:R-:W-:Y:S01]  /*0f70*/  ULEA.HI.X.SX32 UR15, UR5, UR17, 0x1, UP0 ;  /* 0x00000011050f7291 */ /* 0x000fe200080f0eff */
[----:B------:R-:W-:Y:S11]  /*0f80*/  @P0 BRA `(.L_x_34) ;  /* 0x0000000000300947 */ /* 0x000ff60003800000 */
[----:B--234-:R-:W2:Y:S01]  /*0f90*/  S2R R4, SR_LANEID ;  /* 0x0000000000047919 */ /* 0x01cea20000000000 */
        /* <DEDUP_REMOVED lines=11> */
.L_x_34:
[----:B------:R-:W-:Y:S05]  /*1050*/  @P0 BRA `(.L_x_35) ;  /* 0x00000000000c0947 */ /* 0x000fea0003800000 */
[----:B------:R0:W-:Y:S01]  /*1060*/  UTMACMDFLUSH ;  /* 0x00000000000079b7 */ /* 0x0001e20000000000 */
[----:B------:R-:W-:Y:S05]  /*1070*/  @P0 BRA `(.L_x_35) ;  /* 0x0000000000040947 */ /* 0x000fea0003800000 */
[----:B------:R-:W-:-:S04]  /*1080*/  DEPBAR.LE SB0, 0x0 ;  /* 0x000080000000791a */ /* 0x000fc80000000000 */
.L_x_35:
        /* <DEDUP_REMOVED lines=8> */
[----:B--2-4-:R-:W2:Y:S01]  /*1110*/  LDS R4, [UR8+0x8] ;  /* 0x00000808ff047984 */ /* 0x014ea20008000800 */
[----:B------:R-:W4:Y:S01]  /*1120*/  LDC.64 R8, c[0x0][0x390] ;  /* 0x0000e400ff087b82 */ /* 0x000f220000000a00 */
[----:B------:R-:W-:Y:S02]  /*1130*/  IMAD.MOV.U32 R5, RZ, RZ, 0x70 ;  /* 0x00000070ff057424 */ /* 0x000fe400078e00ff */
[----:B----4-:R4:W-:Y:S03]  /*1140*/  STS.64 [UR8], R8 ;  /* 0x00000008ff007988 */ /* 0x0109e60008000a08 */
[----:B--2---:R-:W-:-:S05]  /*1150*/  LOP3.LUT R4, R4, 0x10, R5, 0xd8, !PT ;  /* 0x0000001004047812 */ /* 0x004fca00078ed805 */
[----:B------:R4:W-:Y:S02]  /*1160*/  STS [UR8+0x8], R4 ;  /* 0x00000804ff007988 */ /* 0x0009e40008000808 */
.L_x_37:
[----:B--2---:R-:W-:Y:S05]  /*1170*/  BSYNC.RECONVERGENT B2 ;  /* 0x0000000000027941 */ /* 0x004fea0003800200 */
.L_x_36:
[----:B------:R-:W-:Y:S04]  /*1180*/  BSSY.RECONVERGENT B3, `(.L_x_38) ;  /* 0x0000011000037945 */ /* 0x000fe80003800200 */
[----:B------:R-:W-:Y:S04]  /*1190*/  BSSY.RELIABLE B2, `(.L_x_39) ;  /* 0x000000e000027945 */ /* 0x000fe80003800100 */
[----:B------:R-:W-:Y:S05]  /*11a0*/  @P3 BRA `(.L_x_40) ;  /* 0x0000000000243947 */ /* 0x000fea0003800000 */
[----:B----4-:R-:W2:Y:S01]  /*11b0*/  LDS R4, [UR8+0x34] ;  /* 0x00003408ff047984 */ /* 0x010ea20008000800 */
[----:B------:R-:W-:-:S05]  /*11c0*/  IMAD.MOV.U32 R5, RZ, RZ, 0x3f000000 ;  /* 0x3f000000ff057424 */ /* 0x000fca00078e00ff */
[----:B--2---:R-:W-:-:S05]  /*11d0*/  LOP3.LUT R4, R4, 0xff000000, R5, 0xb8, !PT ;  /* 0xff00000004047812 */ /* 0x004fca00078eb805 */
[----:B------:R2:W-:Y:S01]  /*11e0*/  STS [UR8+0x34], R4 ;  /* 0x00003404ff007988 */ /* 0x0005e20008000808 */
[----:B------:R-:W-:Y:S05]  /*11f0*/  @P3 BRA `(.L_x_41) ;  /* 0x00000000001c3947 */ /* 0x000fea0003800000 */
[----:B--2---:R-:W2:Y:S01]  /*1200*/  LDS R4, [UR8+0x38] ;  /* 0x00003808ff047984 */ /* 0x004ea20008000800 */
[----:B------:R-:W-:-:S05]  /*1210*/  IMAD.MOV.U32 R5, RZ, RZ, 0x3f ;  /* 0x0000003fff057424 */ /* 0x000fca00078e00ff */
[----:B--2---:R-:W-:-:S05]  /*1220*/  LOP3.LUT R4, R4, 0xff, R5, 0xb8, !PT ;  /* 0x000000ff04047812 */ /* 0x004fca00078eb805 */
[----:B------:R2:W-:Y:S02]  /*1230*/  STS [UR8+0x38], R4 ;  /* 0x00003804ff007988 */ /* 0x0005e40008000808 */
.L_x_40:
[----:B------:R-:W-:Y:S05]  /*1240*/  @P3 BREAK.RELIABLE B2 ;  /* 0x0000000000023942 */ /* 0x000fea0003800100 */
[----:B------:R-:W-:Y:S05]  /*1250*/  @P3 BRA `(.L_x_42) ;  /* 0x00000000000c3947 */ /* 0x000fea0003800000 */
[----:B------:R2:W-:Y:S02]  /*1260*/  STS [UR8+0x20], R3 ;  /* 0x00002003ff007988 */ /* 0x0005e40008000808 */
.L_x_41:
[----:B------:R-:W-:Y:S05]  /*1270*/  BSYNC.RELIABLE B2 ;  /* 0x0000000000027941 */ /* 0x000fea0003800100 */
.L_x_39:
[----:B------:R2:W-:Y:S02]  /*1280*/  @!P3 STS [UR8+0x24], R2 ;  /* 0x00002402ff00b988 */ /* 0x0005e40008000808 */
.L_x_42:
[----:B------:R-:W-:Y:S05]  /*1290*/  BSYNC.RECONVERGENT B3 ;  /* 0x0000000000037941 */ /* 0x000fea0003800200 */
.L_x_38:
[----:B------:R-:W-:Y:S05]  /*12a0*/  WARPSYNC.ALL ;  /* 0x0000000000007948 */ /* 0x000fea0003800000 */
[----:B------:R-:W-:Y:S01]  /*12b0*/  NOP ;  /* 0x0000000000007918 */ /* 0x000fe20000000000 */
[----:B------:R-:W-:Y:S04]  /*12c0*/  BSSY.RECONVERGENT B3, `(.L_x_43) ;  /* 0x000000e000037945 */ /* 0x000fe80003800200 */
[----:B------:R-:W-:Y:S05]  /*12d0*/  @P3 BRA `(.L_x_44) ;  /* 0x0000000000303947 */ /* 0x000fea0003800000 */
[----:B--2--5:R-:W2:Y:S01]  /*12e0*/  LDS R3, [UR8+0x34] ;  /* 0x00003408ff037984 */ /* 0x024ea20008000800 */
[----:B----4-:R-:W4:Y:S03]  /*12f0*/  LDC.64 R4, c[0x0][0x3b8] ;  /* 0x0000ee00ff047b82 */ /* 0x010f260000000a00 */
[----:B------:R-:W5:Y:S01]  /*1300*/  LDS R2, [UR8+0x1c] ;  /* 0x00001c08ff027984 */ /* 0x000f620008000800 */
[C---:B----4-:R-:W-:Y:S01]  /*1310*/  SHF.L.U64.HI R5, R4.reuse, 0x1, R5 ;  /* 0x0000000104057819 */ /* 0x050fe20000010205 */
[----:B------:R-:W-:-:S03]  /*1320*/  IMAD.SHL.U32 R4, R4, 0x2, RZ ;  /* 0x0000000204047824 */ /* 0x000fc600078e00ff */
[--C-:B------:R-:W-:Y:S02]  /*1330*/  SHF.R.U32.HI R7, RZ, 0x4, R5.reuse ;  /* 0x00000004ff077819 */ /* 0x100fe40000011605 */
[----:B------:R-:W-:-:S05]  /*1340*/  SHF.R.U64 R4, R4, 0x4, R5 ;  /* 0x0000000404047819 */ /* 0x000fca0000001205 */
[----:B------:R4:W-:Y:S01]  /*1350*/  STS [UR8+0xc], R4 ;  /* 0x00000c04ff007988 */ /* 0x0009e20008000808 */
[----:B--2---:R-:W-:Y:S02]  /*1360*/  LOP3.LUT R3, R3, 0x7, RZ, 0xb8, !PT ;  /* 0x0000000703037812 */ /* 0x004fe400078eb8ff */
[----:B-----5:R-:W-:-:S03]  /*1370*/  LOP3.LUT R2, R2, 0xf, R7, 0xb8, !PT ;  /* 0x0000000f02027812 */ /* 0x020fc600078eb807 */
[----:B------:R4:W-:Y:S04]  /*1380*/  STS [UR8+0x34], R3 ;  /* 0x00003403ff007988 */ /* 0x0009e80008000808 */
[----:B------:R4:W-:Y:S02]  /*1390*/  STS [UR8+0x1c], R2 ;  /* 0x00001c02ff007988 */ /* 0x0009e40008000808 */
.L_x_44:
[----:B------:R-:W-:Y:S05]  /*13a0*/  BSYNC.RECONVERGENT B3 ;  /* 0x0000000000037941 */ /* 0x000fea0003800200 */
.L_x_43:
[----:B------:R-:W-:Y:S04]  /*13b0*/  BSSY.RECONVERGENT B4, `(.L_x_45) ;  /* 0x000001a000047945 */ /* 0x000fe80003800200 */
[----:B------:R-:W-:Y:S04]  /*13c0*/  BSSY.RELIABLE B3, `(.L_x_46) ;  /* 0x0000015000037945 */ /* 0x000fe80003800100 */
[----:B------:R-:W-:Y:S05]  /*13d0*/  @P3 BRA `(.L_x_47) ;  /* 0x0000000000203947 */ /* 0x000fea0003800000 */
[----:B--2-4-:R-:W2:Y:S02]  /*13e0*/  LDS R2, [UR8+0x34] ;  /* 0x00003408ff027984 */ /* 0x014ea40008000800 */
[----:B--2---:R-:W-:-:S05]  /*13f0*/  LOP3.LUT R2, R2, 0x38, RZ, 0xb8, !PT ;  /* 0x0000003802027812 */ /* 0x004fca00078eb8ff */
[----:B------:R2:W-:Y:S01]  /*1400*/  STS [UR8+0x34], R2 ;  /* 0x00003402ff007988 */ /* 0x0005e20008000808 */
[----:B------:R-:W-:Y:S05]  /*1410*/  @P3 BRA `(.L_x_48) ;  /* 0x0000000000203947 */ /* 0x000fea0003800000 */
[----:B--2---:R-:W2:Y:S01]  /*1420*/  LDS R2, [UR8+0x8] ;  /* 0x00000808ff027984 */ /* 0x004ea20008000800 */
[----:B-----5:R-:W-:-:S05]  /*1430*/  IMAD.MOV.U32 R3, RZ, RZ, 0x780 ;  /* 0x00000780ff037424 */ /* 0x020fca00078e00ff */
[----:B--2---:R-:W-:-:S05]  /*1440*/  LOP3.LUT R2, R2, 0x300, R3, 0xd8, !PT ;  /* 0x0000030002027812 */ /* 0x004fca00078ed803 */
[----:B------:R2:W-:Y:S02]  /*1450*/  STS [UR8+0x8], R2 ;  /* 0x00000802ff007988 */ /* 0x0005e40008000808 */
.L_x_47:
[----:B------:R-:W-:Y:S05]  /*1460*/  @P3 BRA `(.L_x_49) ;  /* 0x0000000000283947 */ /* 0x000fea0003800000 */
[----:B--2-4-:R-:W2:Y:S02]  /*1470*/  LDS R2, [UR8+0x8] ;  /* 0x00000808ff027984 */ /* 0x014ea40008000800 */
[----:B--2---:R-:W-:-:S05]  /*1480*/  LOP3.LUT R2, R2, 0x1800, RZ, 0xb8, !PT ;  /* 0x0000180002027812 */ /* 0x004fca00078eb8ff */
[----:B------:R4:W-:Y:S02]  /*1490*/  STS [UR8+0x8], R2 ;  /* 0x00000802ff007988 */ /* 0x0009e40008000808 */
.L_x_48:
[----:B------:R-:W-:Y:S05]  /*14a0*/  @P3 BREAK.RELIABLE B3 ;  /* 0x0000000000033942 */ /* 0x000fea0003800100 */
[----:B------:R-:W-:Y:S05]  /*14b0*/  @P3 BRA `(.L_x_50) ;  /* 0x0000000000243947 */ /* 0x000fea0003800000 */
[----:B--2-4-:R-:W2:Y:S01]  /*14c0*/  LDS R2, [UR8+0x8] ;  /* 0x00000808ff027984 */ /* 0x014ea20008000800 */
[----:B-----5:R-:W-:-:S05]  /*14d0*/  IMAD.MOV.U32 R3, RZ, RZ, 0x6000 ;  /* 0x00006000ff037424 */ /* 0x020fca00078e00ff */
[----:B--2---:R-:W-:-:S04]  /*14e0*/  LOP3.LUT R2, R2, 0x6000, R3, 0xd8, !PT ;  /* 0x0000600002027812 */ /* 0x004fc800078ed803 */
[----:B------:R-:W-:-:S05]  /*14f0*/  LOP3.LUT R2, R2, 0x400000, RZ, 0xb8, !PT ;  /* 0x0040000002027812 */ /* 0x000fca00078eb8ff */
[----:B------:R2:W-:Y:S02]  /*1500*/  STS [UR8+0x8], R2 ;  /* 0x00000802ff007988 */ /* 0x0005e40008000808 */
.L_x_49:
[----:B------:R-:W-:Y:S05]  /*1510*/  BSYNC.RELIABLE B3 ;  /* 0x0000000000037941 */ /* 0x000fea0003800100 */
.L_x_46:
[----:B--2-4-:R-:W2:Y:S02]  /*1520*/  @!P3 LDS R2, [UR8+0x8] ;  /* 0x00000808ff02b984 */ /* 0x014ea40008000800 */
[----:B--2---:R-:W-:-:S05]  /*1530*/  @!P3 LOP3.LUT R2, R2, 0x8000, RZ, 0xb8, !PT ;  /* 0x000080000202b812 */ /* 0x004fca00078eb8ff */
[----:B------:R2:W-:Y:S02]  /*1540*/  @!P3 STS [UR8+0x8], R2 ;  /* 0x00000802ff00b988 */ /* 0x0005e40008000808 */
.L_x_50:
[----:B------:R-:W-:Y:S05]  /*1550*/  BSYNC.RECONVERGENT B4 ;  /* 0x0000000000047941 */ /* 0x000fea0003800200 */
.L_x_45:
[----:B------:R-:W-:Y:S05]  /*1560*/  WARPSYNC.ALL ;  /* 0x0000000000007948 */ /* 0x000fea0003800000 */
[----:B------:R-:W-:Y:S01]  /*1570*/  NOP ;  /* 0x0000000000007918 */ /* 0x000fe20000000000 */
[----:B------:R-:W-:-:S04]  /*1580*/  UIADD3 UR4, UPT, UPT, UR4, 0x100, URZ ;  /* 0x0000010004047890 */ /* 0x000fc8000fffe0ff */
[----:B------:R-:W-:-:S04]  /*1590*/  UIADD3 UR23, UP0, UPT, UR4, UR16, URZ ;  /* 0x0000001004177290 */ /* 0x000fc8000ff1e0ff */
[----:B------:R-:W-:Y:S01]  /*15a0*/  ULEA.HI.X.SX32 UR28, UR4, UR17, 0x1, UP0 ;  /* 0x00000011041c7291 */ /* 0x000fe200080f0eff */
[----:B------:R-:W-:Y:S11]  /*15b0*/  @P0 BRA `(.L_x_51) ;  /* 0x0000000000380947 */ /* 0x000ff60003800000 */
[----:B--2-4-:R-:W2:Y:S01]  /*15c0*/  S2R R2, SR_LANEID ;  /* 0x0000000000027919 */ /* 0x014ea20000000000 */
[----:B------:R-:W-:Y:S05]  /*15d0*/  WARPSYNC.ALL ;  /* 0x0000000000007948 */ /* 0x000fea0003800000 */
[----:B------:R-:W-:Y:S01]  /*15e0*/  NOP ;  /* 0x0000000000007918 */ /* 0x000fe20000000000 */
[----:B--2---:R-:W-:-:S05]  /*15f0*/  IMAD.SHL.U32 R4, R2, 0x4, RZ ;  /* 0x0000000402047824 */ /* 0x004fca00078e00ff */
[----:B------:R-:W2:Y:S01]  /*1600*/  LDS R5, [R4+UR8] ;  /* 0x0000000804057984 */ /* 0x000ea20008000800 */
[----:B------:R-:W-:Y:S01]  /*1610*/  IADD3 R2, P1, PT, R4, UR23, RZ ;  /* 0x0000001704027c10 */ /* 0x000fe2000ff3e0ff */
[----:B------:R-:W-:-:S04]  /*1620*/  UMOV UR4, UR23 ;  /* 0x0000001700047c82 */ /* 0x000fc80008000000 */
[----:B-----5:R-:W-:Y:S01]  /*1630*/  IMAD.X R3, RZ, RZ, UR28, P1 ;  /* 0x0000001cff037e24 */ /* 0x020fe200088e06ff */
[----:B------:R-:W-:-:S04]  /*1640*/  UMOV UR5, UR28 ;  /* 0x0000001c00057c82 */ /* 0x000fc80008000000 */
[----:B--2---:R2:W4:Y:S01]  /*1650*/  ATOMG.E.EXCH.STRONG.GPU PT, RZ, [R2], R5 ;  /* 0x0000000502ff73a8 */ /* 0x00452200041ee100 */
[----:B------:R-:W-:-:S04]  /*1660*/  DEPBAR {5,4,3,2,1,0} ;  /* 0x0000003f0000791a */ /* 0x000fc80000000000 */
[----:B------:R-:W5:Y:S02]  /*1670*/  CCTL.E.C.LDCU.IV.DEEP [UR4] ;  /* 0x0000000004007540 */ /* 0x000f640009c08000 */
[----:B-----5:R2:W-:Y:S01]  /*1680*/  UTMACCTL.IV [UR4] ;  /* 0x00000000040079b9 */ /* 0x0205e20008000000 */
[----:B------:R-:W-:Y:S01]  /*1690*/  NOP ;  /* 0x0000000000007918 */ /* 0x000fe20000000000 */
.L_x_51:
[----:B------:R-:W-:Y:S05]  /*16a0*/  @P0 BRA `(.L_x_52) ;  /* 0x00000000000c0947 */ /* 0x000fea0003800000 */
[----:B------:R0:W-:Y:S01]  /*16b0*/  UTMACMDFLUSH ;  /* 0x00000000000079b7 */ /* 0x0001e20000000000 */
[----:B------:R-:W-:Y:S05]  /*16c0*/  @P0 BRA `(.L_x_52) ;  /* 0x0000000000040947 */ /* 0x000fea0003800000 */
[----:B------:R-:W-:-:S04]  /*16d0*/  DEPBAR.LE SB0, 0x0 ;  /* 0x000080000000791a */ /* 0x000fc80000000000 */
.L_x_52:
[----:B------:R-:W-:Y:S05]  /*16e0*/  WARPSYNC.ALL ;  /* 0x0000000000007948 */ /* 0x000fea0003800000 */
[----:B------:R-:W-:Y:S01]  /*16f0*/  NOP ;  /* 0x0000000000007918 */ /* 0x000fe20000000000 */
[----:B----4-:R-:W-:Y:S01]  /*1700*/  BAR.SYNC.DEFER_BLOCKING 0x0 ;  /* 0x0000000000007b1d */ /* 0x010fe20000010000 */
[----:B------:R-:W-:Y:S01]  /*1710*/  ISETP.GE.AND P0, PT, R6, 0x1, PT ;  /* 0x000000010600780c */ /* 0x000fe20003f06270 */
[----:B------:R-:W-:Y:S01]  /*1720*/  USHF.L.U32 UR11, UR11, 0x6, URZ ;  /* 0x000000060b0b7899 */ /* 0x000fe200080006ff */
[----:B--2---:R-:W-:Y:S01]  /*1730*/  SHF.R.U32.HI R2, RZ, 0x5, R0 ;  /* 0x00000005ff027819 */ /* 0x004fe20000011600 */
[----:B------:R-:W-:-:S02]  /*1740*/  USHF.L.U32 UR26, UR6, 0x6, URZ ;  /* 0x00000006061a7899 */ /* 0x000fc400080006ff */
[----:B------:R-:W-:Y:S01]  /*1750*/  VOTEU.ALL UP0, P3 ;  /* 0x0000000000ff7886 */ /* 0x000fe20001800000 */
[----:B------:R-:W-:Y:S01]  /*1760*/  UMOV UR4, 0x1 ;  /* 0x0000000100047882 */ /* 0x000fe20000000000 */
[----:B------:R-:W-:Y:S01]  /*1770*/  VOTEU.ALL UP1, P3 ;  /* 0x0000000000ff7886 */ /* 0x000fe20001820000 */
[----:B------:R-:W-:Y:S02]  /*1780*/  R2UR UR22, R2 ;  /* 0x00000000021672ca */ /* 0x000fe400000e0000 */
[----:B------:R-:W-:-:S04]  /*1790*/  @!UP0 UIADD3 UR16, UPT, UPT, -UR4, 0x100000, URZ ;  /* 0x0010000004108890 */ /* 0x000fc8000fffe1ff */
[----:B------:R-:W-:Y:S02]  /*17a0*/  @!UP0 USHF.L.U32 UR17, UR16, 0xb, URZ ;  /* 0x0000000b10118899 */ /* 0x000fe400080006ff */
[----:B------:R-:W-:Y:S02]  /*17b0*/  @!UP0 USHF.L.U32 UR16, UR16, 0x1, URZ ;  /* 0x0000000110108899 */ /* 0x000fe400080006ff */
[----:B------:R-:W-:-:S04]  /*17c0*/  @!UP0 UIADD3 UR4, UPT, UPT, -UR4, 0x100000, URZ ;  /* 0x0010000004048890 */ /* 0x000fc8000fffe1ff */
[----:B------:R-:W-:Y:S02]  /*17d0*/  @!UP0 USHF.L.U32 UR5, UR4, 0xb, URZ ;  /* 0x0000000b04058899 */ /* 0x000fe400080006ff */
[----:B------:R-:W-:Y:S01]  /*17e0*/  @!UP0 USHF.L.U32 UR4, UR4, 0x1, URZ ;  /* 0x0000000104048899 */ /* 0x000fe200080006ff */
[----:B------:R-:W-:Y:S01]  /*17f0*/  VOTEU.ALL UP0, P3 ;  /* 0x0000000000ff7886 */ /* 0x000fe20001800000 */
[----:B------:R-:W2:Y:S04]  /*1800*/  FENCE.VIEW.ASYNC.S ;  /* 0x00000000000073c6 */ /* 0x000ea80000000000 */
[----:B--2---:R2:W4:Y:S06]  /*1810*/  @!UP0 SYNCS.EXCH.64 URZ, [UR8+0x2000], UR16 ;  /* 0x0020001008ff85b2 */ /* 0x00452c0008000100 */
[----:B------:R2:W3:Y:S01]  /*1820*/  @!UP1 SYNCS.EXCH.64 URZ, [UR8+0x2010], UR4 ;  /* 0x0020100408ff95b2 */ /* 0x0004e20008000100 */
[----:B------:R-:W-:Y:S05]  /*1830*/  @!P0 BRA `(.L_x_53) ;  /* 0x0000000400c08947 */ /* 0x000fea0003800000 */
[----:B---34-:R-:W-:Y:S01]  /*1840*/  BAR.SYNC.DEFER_BLOCKING 0x0 ;  /* 0x0000000000007b1d */ /* 0x018fe20000010000 */
[----:B------:R-:W-:Y:S01]  /*1850*/  @!P3 IMAD.MOV.U32 R2, RZ, RZ, 0x2000 ;  /* 0x00002000ff02b424 */ /* 0x000fe200078e00ff */
[----:B------:R-:W-:Y:S02]  /*1860*/  ELECT P1, URZ, PT ;  /* 0x0000000000ff782f */ /* 0x000fe40003820000 */
[----:B------:R-:W-:Y:S02]  /*1870*/  ELECT P0, URZ, PT ;  /* 0x0000000000ff782f */ /* 0x000fe40003800000 */
[C---:B------:R-:W-:Y:S01]  /*1880*/  ISETP.LT.U32.AND P1, PT, R36.reuse, 0x20, P1 ;  /* 0x000000202400780c */ /* 0x040fe20000f21070 */
[----:B------:R-:W-:Y:S01]  /*1890*/  UIADD3 UR24, UPT, UPT, UR8, 0x1000, URZ ;  /* 0x0000100008187890 */ /* 0x000fe2000fffe0ff */
[----:B------:R-:W-:Y:S01]  /*18a0*/  ISETP.LT.U32.AND P0, PT, R36, 0x20, P0 ;  /* 0x000000202400780c */ /* 0x000fe20000701070 */
[----:B--2---:R-:W-:Y:S02]  /*18b0*/  USHF.R.U32.HI UR4, URZ, 0x4, UR8 ;  /* 0x00000004ff047899 */ /* 0x004fe40008011608 */
[----:B------:R-:W-:-:S02]  /*18c0*/  USHF.R.U32.HI UR6, URZ, 0x4, UR24 ;  /* 0x00000004ff067899 */ /* 0x000fc40008011618 */
[----:B------:R-:W-:Y:S02]  /*18d0*/  USGXT.U32 UR4, UR4, 0xe ;  /* 0x0000000e0404789a */ /* 0x000fe40008000000 */
[----:B------:R-:W-:Y:S01]  /*18e0*/  USGXT.U32 UR6, UR6, 0xe ;  /* 0x0000000e0606789a */ /* 0x000fe20008000000 */
[----:B------:R-:W-:Y:S01]  /*18f0*/  UMOV UR20, 0x80 ;  /* 0x0000008000147882 */ /* 0x000fe20000000000 */
[----:B------:R-:W-:Y:S02]  /*1900*/  UMOV UR21, 0x40004040 ;  /* 0x4000404000157882 */ /* 0x000fe40000000000 */
[----:B------:R-:W-:Y:S01]  /*1910*/  VOTEU.ANY UP0, P1 ;  /* 0x0000000000ff7886 */ /* 0x000fe20000800100 */
[----:B------:R-:W-:Y:S01]  /*1920*/  VOTEU.ANY UP2, P1 ;  /* 0x0000000000ff7886 */ /* 0x000fe20000840100 */
[----:B------:R-:W-:Y:S01]  /*1930*/  VOTEU.ANY UP1, P0 ;  /* 0x0000000000ff7886 */ /* 0x000fe20000020100 */
[----:B------:R-:W-:Y:S01]  /*1940*/  VOTEU.ANY UP3, P0 ;  /* 0x0000000000ff7886 */ /* 0x000fe20000060100 */
[----:B------:R-:W-:Y:S01]  /*1950*/  UMOV UR7, URZ ;  /* 0x000000ff00077c82 */ /* 0x000fe20008000000 */
[----:B------:R2:W-:Y:S01]  /*1960*/  @!P3 SYNCS.ARRIVE.TRANS64 RZ, [UR8+0x2000], R2 ;  /* 0x00200002ffffb9a7 */ /* 0x0005e20008000008 */
[----:B------:R3:W-:Y:S06]  /*1970*/  MEMBAR.ALL.CTA ;  /* 0x0000000000007992 */ /* 0x0007ec0000008000 */
[----:B---3--:R-:W3:Y:S01]  /*1980*/  FENCE.VIEW.ASYNC.S ;  /* 0x00000000000073c6 */ /* 0x008ee20000000000 */
[----:B------:R-:W-:Y:S01]  /*1990*/  @UP0 UIADD3 UR9, UPT, UPT, UR8, 0x2000, URZ ;  /* 0x0000200008090890 */ /* 0x000fe2000fffe0ff */
[----:B------:R-:W-:Y:S01]  /*19a0*/  @UP0 UMOV UR10, URZ ;  /* 0x000000ff000a0c82 */ /* 0x000fe20008000000 */
[----:B------:R-:W-:Y:S01]  /*19b0*/  @UP1 UIADD3 UR25, UPT, UPT, UR8, 0x2000, URZ ;  /* 0x0000200008191890 */ /* 0x000fe2000fffe0ff */
[----:B------:R-:W-:Y:S01]  /*19c0*/  @UP1 UMOV UR27, URZ ;  /* 0x000000ff001b1c82 */ /* 0x000fe20008000000 */
[----:B------:R-:W-:Y:S01]  /*19d0*/  UMOV UR18, 0xfffffffe ;  /* 0xfffffffe00127882 */ /* 0x000fe20000000000 */
[----:B------:R-:W-:Y:S01]  /*19e0*/  UMOV UR19, 0x7fffbfdf ;  /* 0x7fffbfdf00137882 */ /* 0x000fe20000000000 */
[----:B------:R-:W-:Y:S01]  /*19f0*/  UMOV UR5, URZ ;  /* 0x000000ff00057c82 */ /* 0x000fe20008000000 */
[----:B------:R-:W-:-:S02]  /*1a00*/  UIADD3.64 UR20, UPT, UPT, UR6, UR20, URZ ;  /* 0x0000001406147297 */ /* 0x000fc4000fffe0ff */
[----:B------:R-:W-:Y:S02]  /*1a10*/  UIADD3.64 UR18, UPT, UPT, UR4, -UR18, URZ ;  /* 0x8000001204127297 */ /* 0x000fe4000fffe0ff */
[----:B------:R-:W-:Y:S01]  /*1a20*/  UISETP.NE.U32.AND UP0, UPT, UR22, URZ, UPT ;  /* 0x000000ff1600728c */ /* 0x000fe2000bf05070 */
[----:B------:R-:W-:Y:S01]  /*1a30*/  UMOV UR16, UR4 ;  /* 0x0000000400107c82 */ /* 0x000fe20008000000 */
[----:B------:R-:W-:Y:S01]  /*1a40*/  UMOV UR17, 0x80004020 ;  /* 0x8000402000117882 */ /* 0x000fe20000000000 */
[----:B------:R-:W-:Y:S01]  /*1a50*/  UMOV UR7, 0x40004040 ;  /* 0x4000404000077882 */ /* 0x000fe20000000000 */
[----:B---3--:R-:W-:Y:S06]  /*1a60*/  BAR.SYNC.DEFER_BLOCKING 0x0 ;  /* 0x0000000000007b1d */ /* 0x008fec0000010000 */
[----:B------:R2:W-:Y:S02]  /*1a70*/  @UP2 UTMALDG.2D [UR8], [UR12] ;  /* 0x000000080c0025b4 */ /* 0x0005e40008008000 */
[----:B------:R-:W-:Y:S06]  /*1a80*/  BAR.SYNC.DEFER_BLOCKING 0x0 ;  /* 0x0000000000007b1d */ /* 0x000fec0000010000 */
[----:B------:R2:W-:Y:S02]  /*1a90*/  @UP3 UTMALDG.2D [UR24], [UR14] ;  /* 0x000000180e0035b4 */ /* 0x0005e40008008000 */
[----:B------:R-:W-:Y:S06]  /*1aa0*/  BAR.SYNC.DEFER_BLOCKING 0x0 ;  /* 0x0000000000007b1d */ /* 0x000fec0000010000 */
[----:B------:R-:W3:Y:S02]  /*1ab0*/  SYNCS.PHASECHK.TRANS64.TRYWAIT P0, [UR8+0x2000], RZ ;  /* 0x002000ffff0075a7 */ /* 0x000ee40008001108 */
[----:B--23--:R-:W-:Y:S05]  /*1ac0*/  @!P0 BRA `(.L_x_54) ;  /* 0x0000000800b48947 */ /* 0x00cfea0003800000 */
.L_x_66:
[----:B------:R-:W-:Y:S05]  /*1ad0*/  BRA.U UP0, `(.L_x_55) ;  /* 0x00000001001c7547 */ /* 0x000fea000b800000 */
[----:B------:R-:W-:Y:S01]  /*1ae0*/  UMOV UR4, 0x0 ;  /* 0x0000000000047882 */ /* 0x000fe20000000000 */
[----:B------:R-:W-:Y:S01]  /*1af0*/  UMOV UR5, 0x4110010 ;  /* 0x0411001000057882 */ /* 0x000fe20000000000 */
[----:B------:R-:W-:Y:S01]  /*1b00*/  UMOV UR24, 0x0 ;  /* 0x0000000000187882 */ /* 0x000fe20000000000 */
[----:B------:R-:W-:Y:S01]  /*1b10*/  UMOV UR25, 0x4110010 ;  /* 0x0411001000197882 */ /* 0x000fe20000000000 */
[----:B------:R2:W-:Y:S01]  /*1b20*/  UTCHMMA gdesc[UR16], gdesc[UR6], tmem[UR29], tmem[UR4], idesc[UR5], !UPT ;  /* 0x00ff0406100075ea */ /* 0x0005e2000f80001d */
[----:B------:R2:W-:Y:S01]  /*1b30*/  UTCHMMA gdesc[UR18], gdesc[UR20], tmem[UR29], tmem[UR24], idesc[UR25], UPT ;  /* 0x00ff1814120075ea */ /* 0x0005e2000b80001d */
[----:B------:R-:W-:Y:S02]  /*1b40*/  NOP ;  /* 0x0000000000007918 */ /* 0x000fe40000000000 */
.L_x_55:
[----:B------:R-:W-:Y:S01]  /*1b50*/  ELECT P0, URZ, PT ;  /* 0x0000000000ff782f */ /* 0x000fe20003800000 */
[----:B--2---:R-:W-:-:S03]  /*1b60*/  UIADD3 UR4, UPT, UPT, UR8, 0x2010, URZ ;  /* 0x0000201008047890 */ /* 0x004fc6000fffe0ff */
[----:B------:R-:W-:Y:S01]  /*1b70*/  ISETP.LT.U32.AND P0, PT, R36, 0x20, P0 ;  /* 0x000000202400780c */ /* 0x000fe20000701070 */
[----:B------:R-:W-:-:S12]  /*1b80*/  UMOV UR5, URZ ;  /* 0x000000ff00057c82 */ /* 0x000fd80008000000 */
[----:B------:R-:W-:Y:S01]  /*1b90*/  VOTEU.ANY UP0, P0 ;  /* 0x0000000000ff7886 */ /* 0x000fe20000000100 */
[----:B------:R-:W-:Y:S01]  /*1ba0*/  VOTEU.ANY UP1, P0 ;  /* 0x0000000000ff7886 */ /* 0x000fe20000020100 */
[----:B------:R-:W-:-:S03]  /*1bb0*/  ISETP.GE.U32.AND P0, PT, R6, 0x21, PT ;  /* 0x000000210600780c */ /* 0x000fc60003f06070 */
[----:B------:R-:W-:Y:S02]  /*1bc0*/  @UP0 UMOV UR9, UR4 ;  /* 0x0000000400090c82 */ /* 0x000fe40008000000 */
[----:B------:R2:W-:Y:S01]  /*1bd0*/  @UP1 UTCBAR [UR9], URZ ;  /* 0x000000ff090013e9 */ /* 0x0005e200080000ff */
[----:B------:R-:W-:Y:S06]  /*1be0*/  BAR.SYNC.DEFER_BLOCKING 0x0 ;  /* 0x0000000000007b1d */ /* 0x000fec0000010000 */
[----:B------:R-:W3:Y:S02]  /*1bf0*/  SYNCS.PHASECHK.TRANS64.TRYWAIT P1, [UR8+0x2010], RZ ;  /* 0x002010ffff0075a7 */ /* 0x000ee40008021108 */
[----:B--23--:R-:W-:Y:S05]  /*1c00*/  @!P1 BRA `(.L_x_56) ;  /* 0x0000000800709947 */ /* 0x00cfea0003800000 */
.L_x_67:
[----:B------:R-:W-:Y:S05]  /*1c10*/  @!P0 BRA `(.L_x_53) ;  /* 0x0000000000c88947 */ /* 0x000fea0003800000 */
[----:B------:R-:W-:Y:S01]  /*1c20*/  IMAD.MOV.U32 R2, RZ, RZ, 0x1 ;  /* 0x00000001ff027424 */ /* 0x000fe200078e00ff */
[----:B------:R-:W2:Y:S01]  /*1c30*/  LDCU UR32, c[0x0][0x3a0] ;  /* 0x00007400ff2077ac */ /* 0x000ea20008000800 */
[----:B------:R-:W-:-:S05]  /*1c40*/  UMOV UR10, 0x20 ;  /* 0x00000020000a7882 */ /* 0x000fca0000000000 */
.L_x_60:
[----:B------:R-:W-:Y:S01]  /*1c50*/  BAR.SYNC.DEFER_BLOCKING 0x0 ;  /* 0x0000000000007b1d */ /* 0x000fe20000010000 */
[----:B-----5:R-:W-:Y:S01]  /*1c60*/  @!P3 IMAD.MOV.U32 R3, RZ, RZ, 0x2000 ;  /* 0x00002000ff03b424 */ /* 0x020fe200078e00ff */
[----:B------:R-:W-:Y:S02]  /*1c70*/  ELECT P1, URZ, PT ;  /* 0x0000000000ff782f */ /* 0x000fe40003820000 */
[----:B------:R-:W-:Y:S02]  /*1c80*/  ELECT P0, URZ, PT ;  /* 0x0000000000ff782f */ /* 0x000fe40003800000 */
[C---:B------:R-:W-:Y:S01]  /*1c90*/  ISETP.LT.U32.AND P1, PT, R36.reuse, 0x20, P1 ;  /* 0x000000202400780c */ /* 0x040fe20000f21070 */
[----:B------:R-:W-:Y:S01]  /*1ca0*/  UMOV UR27, UR10 ;  /* 0x0000000a001b7c82 */ /* 0x000fe20008000000 */
[----:B------:R-:W-:-:S11]  /*1cb0*/  ISETP.LT.U32.AND P0, PT, R36, 0x20, P0 ;  /* 0x000000202400780c */ /* 0x000fd60000701070 */
[----:B------:R-:W-:Y:S02]  /*1cc0*/  VOTEU.ANY UP0, P1 ;  /* 0x0000000000ff7886 */ /* 0x000fe40000800100 */
[----:B------:R-:W-:Y:S01]  /*1cd0*/  VOTEU.ANY UP1, P0 ;  /* 0x0000000000ff7886 */ /* 0x000fe20000020100 */
[----:B---3--:R3:W-:Y:S01]  /*1ce0*/  @!P3 SYNCS.ARRIVE.TRANS64 RZ, [UR8+0x2000], R3 ;  /* 0x00200003ffffb9a7 */ /* 0x0087e20008000008 */
[----:B------:R4:W-:Y:S06]  /*1cf0*/  MEMBAR.ALL.CTA ;  /* 0x0000000000007992 */ /* 0x0009ec0000008000 */
[----:B----4-:R-:W4:Y:S01]  /*1d00*/  FENCE.VIEW.ASYNC.S ;  /* 0x00000000000073c6 */ /* 0x010f220000000000 */
[----:B------:R-:W-:Y:S01]  /*1d10*/  @UP0 UIADD3 UR9, UPT, UPT, UR8, 0x2000, URZ ;  /* 0x0000200008090890 */ /* 0x000fe2000fffe0ff */
[----:B----4-:R-:W-:Y:S01]  /*1d20*/  VOTEU.ANY UP0, P1 ;  /* 0x0000000000ff7886 */ /* 0x010fe20000800100 */
[----:B------:R-:W-:-:S02]  /*1d30*/  @UP1 UIADD3 UR24, UPT, UPT, UR8, 0x1000, URZ ;  /* 0x0000100008181890 */ /* 0x000fc4000fffe0ff */
[----:B------:R-:W-:Y:S01]  /*1d40*/  @UP1 UIADD3 UR25, UPT, UPT, UR8, 0x2000, URZ ;  /* 0x0000200008191890 */ /* 0x000fe2000fffe0ff */
[----:B---3--:R-:W-:Y:S01]  /*1d50*/  IMAD.U32 R3, R2, -0x80000000, RZ ;  /* 0x8000000002037824 */ /* 0x008fe200078e00ff */
[----:B------:R-:W-:Y:S01]  /*1d60*/  VOTEU.ANY UP1, P0 ;  /* 0x0000000000ff7886 */ /* 0x000fe20000020100 */
[----:B------:R-:W-:Y:S06]  /*1d70*/  BAR.SYNC.DEFER_BLOCKING 0x0 ;  /* 0x0000000000007b1d */ /* 0x000fec0000010000 */
[----:B------:R3:W-:Y:S01]  /*1d80*/  @UP0 UTMALDG.2D [UR8], [UR12] ;  /* 0x000000080c0005b4 */ /* 0x0007e20008008000 */
[----:B------:R-:W-:Y:S01]  /*1d90*/  UISETP.NE.U32.AND UP0, UPT, UR22, URZ, UPT ;  /* 0x000000ff1600728c */ /* 0x000fe2000bf05070 */
[----:B------:R-:W-:Y:S06]  /*1da0*/  BAR.SYNC.DEFER_BLOCKING 0x0 ;  /* 0x0000000000007b1d */ /* 0x000fec0000010000 */
[----:B------:R3:W-:Y:S02]  /*1db0*/  @UP1 UTMALDG.2D [UR24], [UR14] ;  /* 0x000000180e0015b4 */ /* 0x0007e40008008000 */
[----:B------:R-:W-:Y:S06]  /*1dc0*/  BAR.SYNC.DEFER_BLOCKING 0x0 ;  /* 0x0000000000007b1d */ /* 0x000fec0000010000 */
[----:B------:R-:W4:Y:S02]  /*1dd0*/  SYNCS.PHASECHK.TRANS64.TRYWAIT P0, [UR8+0x2000], R3 ;  /* 0x00200003ff0075a7 */ /* 0x000f240008001108 */
[----:B---34-:R-:W-:Y:S05]  /*1de0*/  @!P0 BRA `(.L_x_57) ;  /* 0x0000000800048947 */ /* 0x018fea0003800000 */
.L_x_68:
[----:B------:R-:W-:Y:S05]  /*1df0*/  BRA.U UP0, `(.L_x_58) ;  /* 0x00000001001c7547 */ /* 0x000fea000b800000 */
[----:B------:R-:W-:Y:S01]  /*1e00*/  UMOV UR24, 0x0 ;  /* 0x0000000000187882 */ /* 0x000fe20000000000 */
[----:B------:R-:W-:Y:S01]  /*1e10*/  UMOV UR25, 0x4110010 ;  /* 0x0411001000197882 */ /* 0x000fe20000000000 */
[----:B------:R-:W-:Y:S01]  /*1e20*/  UMOV UR30, 0x0 ;  /* 0x00000000001e7882 */ /* 0x000fe20000000000 */
[----:B------:R-:W-:Y:S01]  /*1e30*/  UMOV UR31, 0x4110010 ;  /* 0x04110010001f7882 */ /* 0x000fe20000000000 */
[----:B------:R3:W-:Y:S01]  /*1e40*/  UTCHMMA gdesc[UR16], gdesc[UR6], tmem[UR29], tmem[UR24], idesc[UR25], UPT ;  /* 0x00ff1806100075ea */ /* 0x0007e2000b80001d */
[----:B------:R3:W-:Y:S01]  /*1e50*/  UTCHMMA gdesc[UR18], gdesc[UR20], tmem[UR29], tmem[UR30], idesc[UR31], UPT ;  /* 0x00ff1e14120075ea */ /* 0x0007e2000b80001d */
[----:B------:R-:W-:Y:S02]  /*1e60*/  NOP ;  /* 0x0000000000007918 */ /* 0x000fe40000000000 */
.L_x_58:
[----:B------:R-:W-:-:S04]  /*1e70*/  ELECT P0, URZ, PT ;  /* 0x0000000000ff782f */ /* 0x000fc80003800000 */
[----:B------:R-:W-:-:S13]  /*1e80*/  ISETP.LT.U32.AND P0, PT, R36, 0x20, P0 ;  /* 0x000000202400780c */ /* 0x000fda0000701070 */
[----:B------:R-:W-:Y:S01]  /*1e90*/  VOTEU.ANY UP0, P0 ;  /* 0x0000000000ff7886 */ /* 0x000fe20000000100 */
[----:B------:R-:W-:-:S04]  /*1ea0*/  VOTEU.ANY UP1, P0 ;  /* 0x0000000000ff7886 */ /* 0x000fc80000020100 */
[----:B------:R-:W-:Y:S02]  /*1eb0*/  @UP0 UMOV UR9, UR4 ;  /* 0x0000000400090c82 */ /* 0x000fe40008000000 */
[----:B------:R4:W-:Y:S01]  /*1ec0*/  @UP1 UTCBAR [UR9], URZ ;  /* 0x000000ff090013e9 */ /* 0x0009e200080000ff */
[----:B------:R-:W-:Y:S06]  /*1ed0*/  BAR.SYNC.DEFER_BLOCKING 0x0 ;  /* 0x0000000000007b1d */ /* 0x000fec0000010000 */
[----:B------:R-:W5:Y:S02]  /*1ee0*/  SYNCS.PHASECHK.TRANS64.TRYWAIT P0, [UR8+0x2010], R3 ;  /* 0x00201003ff0075a7 */ /* 0x000f640008001108 */
[----:B----45:R-:W-:Y:S05]  /*1ef0*/  @!P0 BRA `(.L_x_59) ;  /* 0x0000000400cc8947 */ /* 0x030fea0003800000 */
.L_x_69:
[----:B------:R-:W-:Y:S01]  /*1f00*/  UIADD3 UR10, UPT, UPT, UR10, 0x20, URZ ;  /* 0x000000200a0a7890 */ /* 0x000fe2000fffe0ff */
[----:B------:R-:W-:-:S03]  /*1f10*/  LOP3.LUT R2, R2, 0x1, RZ, 0x3c, !PT ;  /* 0x0000000102027812 */ /* 0x000fc600078e3cff */
[----:B--2---:R-:W-:-:S09]  /*1f20*/  UISETP.GE.AND UP0, UPT, UR10, UR32, UPT ;  /* 0x000000200a00728c */ /* 0x004fd2000bf06270 */
[----:B------:R-:W-:Y:S05]  /*1f30*/  BRA.U !UP0, `(.L_x_60) ;  /* 0xfffffffd08447547 */ /* 0x000fea000b83ffff */
.L_x_53:
[----:B---34-:R-:W-:Y:S01]  /*1f40*/  BAR.SYNC.DEFER_BLOCKING 0x0 ;  /* 0x0000000000007b1d */ /* 0x018fe20000010000 */
[----:B------:R-:W-:-:S05]  /*1f50*/  IMAD.SHL.U32 R2, R0, 0x40, RZ ;  /* 0x0000004000027824 */ /* 0x000fca00078e00ff */
[----:B------:R-:W-:Y:S04]  /*1f60*/  BSSY.RECONVERGENT B4, `(.L_x_61) ;  /* 0x0000004000047945 */ /* 0x000fe80003800200 */
[----:B------:R-:W-:Y:S05]  /*1f70*/  @P3 BRA `(.L_x_62) ;  /* 0x0000000000083947 */ /* 0x000fea0003800000 */
[----:B------:R-:W3:Y:S02]  /*1f80*/  SYNCS.CCTL.IV [UR8+0x2000] ;  /* 0x00200000ff0079b1 */ /* 0x000ee40008000008 */
[----:B---3--:R-:W3:Y:S02]  /*1f90*/  SYNCS.CCTL.IV [UR8+0x2010] ;  /* 0x00201000ff0079b1 */ /* 0x008ee40008000008 */
.L_x_62:
[----:B--2---:R-:W-:Y:S05]  /*1fa0*/  BSYNC.RECONVERGENT B4 ;  /* 0x0000000000047941 */ /* 0x004fea0003800200 */
.L_x_61:
[----:B------:R-:W-:Y:S01]  /*1fb0*/  USHF.L.U32 UR22, UR22, 0x15, URZ ;  /* 0x0000001516167899 */ /* 0x000fe200080006ff */
[----:B-----5:R-:W-:Y:S01]  /*1fc0*/  IMAD.SHL.U32 R3, R0, 0x10, RZ ;  /* 0x0000001000037824 */ /* 0x020fe200078e00ff */
[----:B------:R-:W-:Y:S01]  /*1fd0*/  LOP3.LUT R2, R2, 0x1800, RZ, 0xc0, !PT ;  /* 0x0000180002027812 */ /* 0x000fe200078ec0ff */
[C---:B------:R-:W-:Y:S01]  /*1fe0*/  IMAD.SHL.U32 R4, R0.reuse, 0x4, RZ ;  /* 0x0000000400047824 */ /* 0x040fe200078e00ff */
[----:B------:R-:W-:Y:S01]  /*1ff0*/  ULOP3.LUT UR22, UR22, 0x600000, URZ, 0xc0, !UPT ;  /* 0x0060000016167892 */ /* 0x000fe2000f8ec0ff */
[----:B------:R-:W-:Y:S01]  /*2000*/  IMAD.SHL.U32 R0, R0, 0x80, RZ ;  /* 0x0000008000007824 */ /* 0x000fe200078e00ff */
[----:B------:R-:W-:Y:S02]  /*2010*/  LOP3.LUT R3, R2, 0x70, R3, 0xf8, !PT ;  /* 0x0000007002037812 */ /* 0x000fe400078ef803 */
[----:B------:R-:W-:Y:S01]  /*2020*/  ELECT P0, URZ, PT ;  /* 0x0000000000ff782f */ /* 0x000fe20003800000 */
[----:B------:R-:W-:Y:S01]  /*2030*/  UIADD3 UR22, UPT, UPT, UR29, UR22, URZ ;  /* 0x000000161d167290 */ /* 0x000fe2000fffe0ff */
[----:B------:R-:W-:Y:S01]  /*2040*/  LOP3.LUT R3, R3, 0x40, R4, 0x78, !PT ;  /* 0x0000004003037812 */ /* 0x000fe200078e7804 */
[----:B------:R-:W-:Y:S01]  /*2050*/  UMOV UR9, UR26 ;  /* 0x0000001a00097c82 */ /* 0x000fe20008000000 */
[----:B------:R-:W-:Y:S01]  /*2060*/  ISETP.LT.U32.AND P0, PT, R36, 0x20, P0 ;  /* 0x000000202400780c */ /* 0x000fe20000701070 */
[----:B------:R-:W-:Y:S01]  /*2070*/  UMOV UR10, UR11 ;  /* 0x0000000b000a7c82 */ /* 0x000fe20008000000 */
[----:B------:R-:W-:-:S04]  /*2080*/  LOP3.LUT R0, R3, 0x780, R0, 0xf8, !PT ;  /* 0x0000078003007812 */ /* 0x000fc800078ef800 */
[----:B------:R-:W-:Y:S01]  /*2090*/  LDTM.16dp32bit_t0_t15.x32 R4, tmem[UR22] ;  /* 0x00000016000479ee */ /* 0x000fe20008a80000 */
[----:B------:R-:W2:Y:S01]  /*20a0*/  LDTM.16dp32bit_t16_t31.x32 R4, tmem[UR22+0x20] ;  /* 0x00002016000479ee */ /* 0x000ea20008aa0000 */
[C---:B------:R-:W-:Y:S01]  /*20b0*/  LOP3.LUT R2, R0.reuse, 0x10, RZ, 0x3c, !PT ;  /* 0x0000001000027812 */ /* 0x040fe200078e3cff */
[----:B------:R-:W-:Y:S01]  /*20c0*/  NOP ;  /* 0x0000000000007918 */ /* 0x000fe20000000000 */
[----:B------:R-:W-:-:S03]  /*20d0*/  LOP3.LUT R3, R0, 0x20, RZ, 0x3c, !PT ;  /* 0x0000002000037812 */ /* 0x000fc600078e3cff */
[----:B--2---:R-:W-:Y:S01]  /*20e0*/  VOTEU.ANY UP0, P0 ;  /* 0x0000000000ff7886 */ /* 0x004fe20000000100 */
[----:B------:R-:W-:-:S04]  /*20f0*/  VOTEU.ANY UP1, P0 ;  /* 0x0000000000ff7886 */ /* 0x000fc80000020100 */
[----:B------:R-:W-:Y:S01]  /*2100*/  @UP0 UMOV UR4, UR23 ;  /* 0x0000001700040c82 */ /* 0x000fe20008000000 */
[----:B------:R-:W-:Y:S01]  /*2110*/  @UP0 UMOV UR5, UR28 ;  /* 0x0000001c00050c82 */ /* 0x000fe20008000000 */
[----:B------:R-:W-:Y:S02]  /*2120*/  F2FP.F16.F32.PACK_AB R4, R5, R4 ;  /* 0x000000040504723e */ /* 0x000fe400000000ff */
[----:B------:R-:W-:Y:S02]  /*2130*/  F2FP.F16.F32.PACK_AB R5, R7, R6 ;  /* 0x000000060705723e */ /* 0x000fe400000000ff */
[----:B------:R-:W-:Y:S02]  /*2140*/  F2FP.F16.F32.PACK_AB R12, R13, R12 ;  /* 0x0000000c0d0c723e */ /* 0x000fe400000000ff */
[----:B------:R-:W-:Y:S02]  /*2150*/  F2FP.F16.F32.PACK_AB R6, R9, R8 ;  /* 0x000000080906723e */ /* 0x000fe400000000ff */
[----:B------:R-:W-:-:S02]  /*2160*/  F2FP.F16.F32.PACK_AB R7, R11, R10 ;  /* 0x0000000a0b07723e */ /* 0x000fc400000000ff */
[----:B------:R-:W-:Y:S02]  /*2170*/  F2FP.F16.F32.PACK_AB R13, R15, R14 ;  /* 0x0000000e0f0d723e */ /* 0x000fe400000000ff */
[----:B------:R-:W-:Y:S01]  /*2180*/  F2FP.F16.F32.PACK_AB R20, R21, R20 ;  /* 0x000000141514723e */ /* 0x000fe200000000ff */
[----:B---3--:R2:W-:Y:S01]  /*2190*/  STS.128 [R0+UR8], R4 ;  /* 0x0000000400007988 */ /* 0x0085e20008000c08 */
[----:B------:R-:W-:Y:S02]  /*21a0*/  F2FP.F16.F32.PACK_AB R14, R17, R16 ;  /* 0x00000010110e723e */ /* 0x000fe400000000ff */
[----:B------:R-:W-:Y:S02]  /*21b0*/  F2FP.F16.F32.PACK_AB R15, R19, R18 ;  /* 0x00000012130f723e */ /* 0x000fe400000000ff */
[----:B------:R-:W-:Y:S02]  /*21c0*/  F2FP.F16.F32.PACK_AB R21, R23, R22 ;  /* 0x000000161715723e */ /* 0x000fe400000000ff */
[----:B------:R-:W-:Y:S01]  /*21d0*/  F2FP.F16.F32.PACK_AB R28, R29, R28 ;  /* 0x0000001c1d1c723e */ /* 0x000fe200000000ff */
[----:B------:R2:W-:Y:S01]  /*21e0*/  STS.128 [R2+UR8], R12 ;  /* 0x0000000c02007988 */ /* 0x0005e20008000c08 */
[----:B------:R-:W-:-:S02]  /*21f0*/  F2FP.F16.F32.PACK_AB R22, R25, R24 ;  /* 0x000000181916723e */ /* 0x000fc400000000ff */
[----:B------:R-:W-:Y:S02]  /*2200*/  F2FP.F16.F32.PACK_AB R23, R27, R26 ;  /* 0x0000001a1b17723e */ /* 0x000fe400000000ff */
[----:B------:R-:W-:Y:S02]  /*2210*/  F2FP.F16.F32.PACK_AB R29, R31, R30 ;  /* 0x0000001e1f1d723e */ /* 0x000fe400000000ff */
[----:B------:R-:W-:Y:S01]  /*2220*/  F2FP.F16.F32.PACK_AB R30, R33, R32 ;  /* 0x00000020211e723e */ /* 0x000fe200000000ff */
[----:B------:R2:W-:Y:S01]  /*2230*/  STS.128 [R3+UR8], R20 ;  /* 0x0000001403007988 */ /* 0x0005e20008000c08 */
[----:B------:R-:W-:Y:S02]  /*2240*/  F2FP.F16.F32.PACK_AB R31, R35, R34 ;  /* 0x00000022231f723e */ /* 0x000fe400000000ff */
[----:B------:R-:W-:-:S05]  /*2250*/  LOP3.LUT R8, R0, 0x30, RZ, 0x3c, !PT ;  /* 0x0000003000087812 */ /* 0x000fca00078e3cff */
[----:B------:R2:W-:Y:S01]  /*2260*/  STS.128 [R8+UR8], R28 ;  /* 0x0000001c08007988 */ /* 0x0005e20008000c08 */
[----:B------:R3:W-:Y:S06]  /*2270*/  MEMBAR.ALL.CTA ;  /* 0x0000000000007992 */ /* 0x0007ec0000008000 */
[----:B---3--:R-:W3:Y:S02]  /*2280*/  FENCE.VIEW.ASYNC.S ;  /* 0x00000000000073c6 */ /* 0x008ee40000000000 */
[----:B---3--:R-:W-:Y:S06]  /*2290*/  BAR.SYNC.DEFER_BLOCKING 0x0 ;  /* 0x0000000000007b1d */ /* 0x008fec0000010000 */
[----:B------:R2:W-:Y:S01]  /*22a0*/  @UP1 UTMASTG.2D [UR8], [UR4] ;  /* 0x00000008040013b5 */ /* 0x0005e20008008000 */
[----:B------:R0:W-:Y:S01]  /*22b0*/  UTMACMDFLUSH ;  /* 0x00000000000079b7 */ /* 0x0001e20000000000 */
[----:B------:R-:W-:-:S04]  /*22c0*/  DEPBAR.LE SB0, 0x0 ;  /* 0x000080000000791a */ /* 0x000fc80000000000 */
[----:B------:R-:W-:Y:S08]  /*22d0*/  BAR.SYNC.DEFER_BLOCKING 0x0 ;  /* 0x0000000000007b1d */ /* 0x000ff00000010000 */
[----:B------:R-:W-:Y:S06]  /*22e0*/  BAR.SYNC.DEFER_BLOCKING 0x0 ;  /* 0x0000000000007b1d */ /* 0x000fec0000010000 */
[----:B--2---:R-:W-:Y:S05]  /*22f0*/  @P2 BRA `(.L_x_63) ;  /* 0x0000000000a02947 */ /* 0x004fea0003800000 */
[----:B------:R-:W2:Y:S01]  /*2300*/  S2UR UR5, SR_CgaCtaId ;  /* 0x00000000000579c3 */ /* 0x000ea20000008800 */
[----:B------:R-:W-:Y:S01]  /*2310*/  NOP ;  /* 0x0000000000007918 */ /* 0x000fe20000000000 */
[----:B------:R-:W-:Y:S01]  /*2320*/  UMOV UR4, 0x50 ;  /* 0x0000005000047882 */ /* 0x000fe20000000000 */
[----:B------:R-:W-:Y:S02]  /*2330*/  IMAD.U32 R0, RZ, RZ, UR29 ;  /* 0x0000001dff007e24 */ /* 0x000fe4000f8e00ff */
[----:B------:R-:W-:Y:S02]  /*2340*/  IMAD.MOV.U32 R3, RZ, RZ, 0x3 ;  /* 0x00000003ff037424 */ /* 0x000fe400078e00ff */
[----:B------:R-:W-:Y:S01]  /*2350*/  IMAD.MOV.U32 R7, RZ, RZ, 0x1 ;  /* 0x00000001ff077424 */ /* 0x000fe200078e00ff */
[----:B------:R-:W-:-:S04]  /*2360*/  LOP3.LUT R0, R0, 0xffff, RZ, 0xc0, !PT ;  /* 0x0000ffff00007812 */ /* 0x000fc800078ec0ff */
[----:B------:R-:W-:-:S05]  /*2370*/  SHF.R.U32.HI R0, RZ, 0x5, R0 ;  /* 0x00000005ff007819 */ /* 0x000fca0000011600 */
[----:B------:R-:W-:Y:S01]  /*2380*/  VIADD R2, R0, 0x10 ;  /* 0x0000001000027836 */ /* 0x000fe20000000000 */
[----:B------:R-:W-:Y:S01]  /*2390*/  SHF.L.U32 R0, R3, R0, RZ ;  /* 0x0000000003007219 */ /* 0x000fe200000006ff */
[----:B--2---:R-:W-:-:S03]  /*23a0*/  ULEA UR6, UR5, UR4, 0x18 ;  /* 0x0000000405067291 */ /* 0x004fc6000f8ec0ff */
[----:B------:R-:W-:-:S04]  /*23b0*/  SHF.L.U32 R3, R7, R2, RZ ;  /* 0x0000000207037219 */ /* 0x000fc800000006ff */
[----:B------:R-:W-:Y:S02]  /*23c0*/  LOP3.LUT R0, R3, R0, RZ, 0xfc, !PT ;  /* 0x0000000003007212 */ /* 0x000fe400078efcff */
[----:B------:R-:W2:Y:S02]  /*23d0*/  LDS R5, [UR6] ;  /* 0x00000006ff057984 */ /* 0x000ea40008000800 */
[C---:B------:R-:W-:Y:S02]  /*23e0*/  LOP3.LUT R2, R0.reuse, 0xffff, RZ, 0xc0, !PT ;  /* 0x0000ffff00027812 */ /* 0x040fe400078ec0ff */
[----:B--2---:R-:W-:-:S04]  /*23f0*/  LOP3.LUT R3, R0, 0xffff, R5, 0x80, !PT ;  /* 0x0000ffff00037812 */ /* 0x004fc800078e8005 */
[----:B------:R-:W-:-:S13]  /*2400*/  ISETP.NE.AND P0, PT, R3, R2, PT ;  /* 0x000000020300720c */ /* 0x000fda0003f05270 */
[----:B------:R-:W-:Y:S05]  /*2410*/  @P0 BRA `(.L_x_64) ;  /* 0x0000000000500947 */ /* 0x000fea0003800000 */
[----:B------:R-:W-:Y:S02]  /*2420*/  SHF.R.U32.HI R5, RZ, 0x10, R5 ;  /* 0x00000010ff057819 */ /* 0x000fe40000011605 */
[----:B------:R-:W-:-:S04]  /*2430*/  SHF.R.U32.HI R2, RZ, 0x10, R0 ;  /* 0x00000010ff027819 */ /* 0x000fc80000011600 */
[----:B------:R-:W-:-:S04]  /*2440*/  LOP3.LUT R5, R5, R2, RZ, 0xc0, !PT ;  /* 0x0000000205057212 */ /* 0x000fc800078ec0ff */
[----:B------:R-:W-:-:S13]  /*2450*/  ISETP.NE.AND P0, PT, R5, R2, PT ;  /* 0x000000020500720c */ /* 0x000fda0003f05270 */
[----:B------:R-:W-:Y:S05]  /*2460*/  @P0 BRA `(.L_x_65) ;  /* 0x0000000000300947 */ /* 0x000fea0003800000 */
[----:B------:R-:W-:Y:S01]  /*2470*/  R2UR UR4, R0 ;  /* 0x00000000000472ca */ /* 0x000fe200000e0000 */
[----:B------:R-:W-:Y:S01]  /*2480*/  VOTEU.ANY UR5, UPT, PT ;  /* 0x0000000000057886 */ /* 0x000fe200038e0100 */
[----:B------:R-:W2:Y:S01]  /*2490*/  S2R R0, SR_LANEID ;  /* 0x0000000000007919 */ /* 0x000ea20000000000 */
[----:B------:R-:W-:-:S10]  /*24a0*/  UFLO.U32 UR5, UR5 ;  /* 0x00000005000572bd */ /* 0x000fd400080e0000 */
[----:B------:R-:W-:-:S06]  /*24b0*/  ULOP3.LUT UR4, URZ, UR4, URZ, 0x33, !UPT ;  /* 0x00000004ff047292 */ /* 0x000fcc000f8e33ff */
[----:B------:R-:W-:-:S04]  /*24c0*/  IMAD.U32 R2, RZ, RZ, UR4 ;  /* 0x00000004ff027e24 */ /* 0x000fc8000f8e00ff */
[----:B------:R-:W3:Y:S02]  /*24d0*/  REDUX UR7, R2 ;  /* 0x00000000020773c4 */ /* 0x000ee40000000000 */
[----:B------:R4:W-:Y:S01]  /*24e0*/  UTCATOMSWS.AND URZ, UR4 ;  /* 0x0000000400ff79e3 */ /* 0x0009e20008000000 */
[----:B--2---:R-:W-:Y:S01]  /*24f0*/  ISETP.EQ.U32.AND P0, PT, R0, UR5, PT ;  /* 0x0000000500007c0c */ /* 0x004fe2000bf02070 */
[----:B---3--:R-:W-:-:S12]  /*2500*/  IMAD.U32 R0, RZ, RZ, UR7 ;  /* 0x00000007ff007e24 */ /* 0x008fd8000f8e00ff */
[----:B------:R4:W-:Y:S01]  /*2510*/  @P0 ATOMS.AND RZ, [UR6], R0 ;  /* 0x00000000ffff098c */ /* 0x0009e2000a800006 */
[----:B------:R-:W-:Y:S05]  /*2520*/  BRA `(.L_x_63) ;  /* 0x0000000000147947 */ /* 0x000fea0003800000 */
.L_x_65:
[----:B------:R-:W-:-:S07]  /*2530*/  MOV R2, 0x2550 ;  /* 0x0000255000027802 */ /* 0x000fce0000000f00 */
[----:B-1----:R-:W-:Y:S05]  /*2540*/  CALL.REL.NOINC `($__internal_0_$__cuda_sm10x_tcgen05_guardrail_trap_col_being_dealloced_not_returned_by_alloc) ;  /* 0x0000000000447944 */ /* 0x002fea0003c00000 */
[----:B------:R-:W-:Y:S05]  /*2550*/  BRA `(.L_x_63) ;  /* 0x0000000000087947 */ /* 0x000fea0003800000 */
.L_x_64:
[----:B------:R-:W-:-:S07]  /*2560*/  MOV R2, 0x2580 ;  /* 0x0000258000027802 */ /* 0x000fce0000000f00 */
[----:B-1----:R-:W-:Y:S05]  /*2570*/  CALL.REL.NOINC `($__internal_2_$__cuda_sm10x_tcgen05_guardrail_trap_unallocated_columns_being_dealloced) ;  /* 0x0000000000507944 */ /* 0x002fea0003c00000 */
.L_x_63:
[----:B------:R-:W-:Y:S01]  /*2580*/  NOP ;  /* 0x0000000000007918 */ /* 0x000fe20000000000 */
[----:B----4-:R-:W-:Y:S05]  /*2590*/  EXIT ;  /* 0x000000000000794d */ /* 0x010fea0003800000 */
.L_x_54:
[----:B------:R-:W2:Y:S02]  /*25a0*/  SYNCS.PHASECHK.TRANS64.TRYWAIT P0, [UR8+0x2000], RZ ;  /* 0x002000ffff0075a7 */ /* 0x000ea40008001108 */
[----:B--2---:R-:W-:Y:S05]  /*25b0*/  @!P0 BRA `(.L_x_54) ;  /* 0xfffffffc00f88947 */ /* 0x004fea000383ffff */
[----:B------:R-:W-:Y:S05]  /*25c0*/  BRA `(.L_x_66) ;  /* 0xfffffff400407947 */ /* 0x000fea000383ffff */
.L_x_56:
[----:B------:R-:W2:Y:S02]  /*25d0*/  SYNCS.PHASECHK.TRANS64.TRYWAIT P1, [UR8+0x2010], RZ ;  /* 0x002010ffff0075a7 */ /* 0x000ea40008021108 */
[----:B--2---:R-:W-:Y:S05]  /*25e0*/  @!P1 BRA `(.L_x_56) ;  /* 0xfffffffc00f89947 */ /* 0x004fea000383ffff */
[----:B------:R-:W-:Y:S05]  /*25f0*/  BRA `(.L_x_67) ;  /* 0xfffffff400847947 */ /* 0x000fea000383ffff */
.L_x_57:
[----:B------:R-:W3:Y:S02]  /*2600*/  SYNCS.PHASECHK.TRANS64.TRYWAIT P0, [UR8+0x2000], R3 ;  /* 0x00200003ff0075a7 */ /* 0x000ee40008001108 */
[----:B---3--:R-:W-:Y:S05]  /*2610*/  @!P0 BRA `(.L_x_57) ;  /* 0xfffffffc00f88947 */ /* 0x008fea000383ffff */
[----:B------:R-:W-:Y:S05]  /*2620*/  BRA `(.L_x_68) ;  /* 0xfffffff400f07947 */ /* 0x000fea000383ffff */
.L_x_59:
[----:B------:R-:W4:Y:S02]  /*2630*/  SYNCS.PHASECHK.TRANS64.TRYWAIT P0, [UR8+0x2010], R3 ;  /* 0x00201003ff0075a7 */ /* 0x000f240008001108 */
[----:B----4-:R-:W-:Y:S05]  /*2640*/  @!P0 BRA `(.L_x_59) ;  /* 0xfffffffc00f88947 */ /* 0x010fea000383ffff */
[----:B------:R-:W-:Y:S05]  /*2650*/  BRA `(.L_x_69) ;  /* 0xfffffff800287947 */ /* 0x000fea000383ffff */
        .weak           $__internal_0_$__cuda_sm10x_tcgen05_guardrail_trap_col_being_dealloced_not_returned_by_alloc
        .type           $__internal_0_$__cuda_sm10x_tcgen05_guardrail_trap_col_being_dealloced_not_returned_by_alloc,@function
        .size           $__internal_0_$__cuda_sm10x_tcgen05_guardrail_trap_col_being_dealloced_not_returned_by_alloc,($__internal_1_$__cuda_sm10x_tcgen05_guardrail_trap_phase_invalid_during_alloc - $__internal_0_$__cuda_sm10x_tcgen05_guardrail_trap_col_being_dealloced_not_returned_by_alloc)
$__internal_0_$__cuda_sm10x_tcgen05_guardrail_trap_col_being_dealloced_not_returned_by_alloc:
[----:B------:R-:W-:Y:S05]  /*2660*/  BPT.TRAP 0x1 ;  /* 0x000000040000795c */ /* 0x000fea0000300000 */
[----:B------:R-:W-:-:S04]  /*2670*/  IMAD.MOV.U32 R3, RZ, RZ, 0x0 ;  /* 0x00000000ff037424 */ /* 0x000fc800078e00ff */
[----:B------:R-:W-:Y:S05]  /*2680*/  RET.REL.NODEC R2 `(gluon_tcgen05) ;  /* 0xffffffd8025c7950 */ /* 0x000fea0003c3ffff */
        .weak           $__internal_1_$__cuda_sm10x_tcgen05_guardrail_trap_phase_invalid_during_alloc
        .type           $__internal_1_$__cuda_sm10x_tcgen05_guardrail_trap_phase_invalid_during_alloc,@function
        .size           $__internal_1_$__cuda_sm10x_tcgen05_guardrail_trap_phase_invalid_during_alloc,($__internal_2_$__cuda_sm10x_tcgen05_guardrail_trap_unallocated_columns_being_dealloced - $__internal_1_$__cuda_sm10x_tcgen05_guardrail_trap_phase_invalid_during_alloc)
$__internal_1_$__cuda_sm10x_tcgen05_guardrail_trap_phase_invalid_during_alloc:
[----:B------:R-:W-:Y:S05]  /*2690*/  BPT.TRAP 0x1 ;  /* 0x000000040000795c */ /* 0x000fea0000300000 */
[----:B------:R-:W-:-:S04]  /*26a0*/  IMAD.MOV.U32 R3, RZ, RZ, 0x0 ;  /* 0x00000000ff037424 */ /* 0x000fc800078e00ff */
[----:B------:R-:W-:Y:S05]  /*26b0*/  RET.REL.NODEC R2 `(gluon_tcgen05) ;  /* 0xffffffd802507950 */ /* 0x000fea0003c3ffff */
        .weak           $__internal_2_$__cuda_sm10x_tcgen05_guardrail_trap_unallocated_columns_being_dealloced
        .type           $__internal_2_$__cuda_sm10x_tcgen05_guardrail_trap_unallocated_columns_being_dealloced,@function
        .size           $__internal_2_$__cuda_sm10x_tcgen05_guardrail_trap_unallocated_columns_being_dealloced,(.L_x_73 - $__internal_2_$__cuda_sm10x_tcgen05_guardrail_trap_unallocated_columns_being_dealloced)
$__internal_2_$__cuda_sm10x_tcgen05_guardrail_trap_unallocated_columns_being_dealloced:
[----:B------:R-:W-:Y:S05]  /*26c0*/  BPT.TRAP 0x1 ;  /* 0x000000040000795c */ /* 0x000fea0000300000 */
[----:B------:R-:W-:-:S04]  /*26d0*/  IMAD.MOV.U32 R3, RZ, RZ, 0x0 ;  /* 0x00000000ff037424 */ /* 0x000fc800078e00ff */
[----:B------:R-:W-:Y:S05]  /*26e0*/  RET.REL.NODEC R2 `(gluon_tcgen05) ;  /* 0xffffffd802447950 */ /* 0x000fea0003c3ffff */
.L_x_70:
[----:B------:R-:W-:-:S00]  /*26f0*/  BRA `(.L_x_70) ;  /* 0xfffffffc00fc7947 */ /* 0x000fc0000383ffff */
[----:B------:R-:W-:-:S00]  /*2700*/  NOP ;  /* 0x0000000000007918 */ /* 0x000fc00000000000 */
[----:B------:R-:W-:-:S00]  /*2710*/  NOP ;  /* 0x0000000000007918 */ /* 0x000fc00000000000 */
[----:B------:R-:W-:-:S00]  /*2720*/  NOP ;  /* 0x0000000000007918 */ /* 0x000fc00000000000 */
[----:B------:R-:W-:-:S00]  /*2730*/  NOP ;  /* 0x0000000000007918 */ /* 0x000fc00000000000 */
[----:B------:R-:W-:-:S00]  /*2740*/  NOP ;  /* 0x0000000000007918 */ /* 0x000fc00000000000 */
[----:B------:R-:W-:-:S00]  /*2750*/  NOP ;  /* 0x0000000000007918 */ /* 0x000fc00000000000 */
[----:B------:R-:W-:-:S00]  /*2760*/  NOP ;  /* 0x0000000000007918 */ /* 0x000fc00000000000 */
[----:B------:R-:W-:-:S00]  /*2770*/  NOP ;  /* 0x0000000000007918 */ /* 0x000fc00000000000 */
.L_x_73:


//--------------------- .nv.shared.gluon_tcgen05  --------------------------
	.section	.nv.shared.gluon_tcgen05,"aw",@nobits
	.sectionflags	@""
	.align	16
	.zero		1024


//--------------------- .nv.shared.reserved.0     --------------------------
	.section	.nv.shared.reserved.0,"aw",@nobits
	.align	8
	.weak		__nv_reservedSMEM_offset_0_alias
	.size		__nv_reservedSMEM_offset_0_alias, 0, 64
	.other		__nv_reservedSMEM_offset_0_alias,@"STO_CUDA_RESERVED_SHARED STV_DEFAULT"
__nv_reservedSMEM_offset_0_alias:
	.zero		0
.nv.shared.reserved.0:
	.zero		64
	.weak		__nv_reservedSMEM_allocation_phase
	.type		__nv_reservedSMEM_allocation_phase,@object
	.size		__nv_reservedSMEM_allocation_phase,(.L_0 - __nv_reservedSMEM_allocation_phase)
__nv_reservedSMEM_allocation_phase:
	.zero		1
.L_0:
	.zero		7
	.weak		__nv_reservedSMEM_devtool_atexit_pc
	.type		__nv_reservedSMEM_devtool_atexit_pc,@object
	.size		__nv_reservedSMEM_devtool_atexit_pc,(__nv_reservedSMEM_allocation_mask - __nv_reservedSMEM_devtool_atexit_pc)
__nv_reservedSMEM_devtool_atexit_pc:
	.zero		8
	.weak		__nv_reservedSMEM_allocation_mask
	.type		__nv_reservedSMEM_allocation_mask,@object
	.size		__nv_reservedSMEM_allocation_mask,(.L_2 - __nv_reservedSMEM_allocation_mask)
__nv_reservedSMEM_allocation_mask:
	.zero		4
.L_2:


//--------------------- .nv.constant0.gluon_tcgen05 --------------------------
	.section	.nv.constant0.gluon_tcgen05,"a",@progbits
	.sectionflags	@""
	.align	4
.nv.constant0.gluon_tcgen05:
	.zero		976


//--------------------- SYMBOLS --------------------------

	.type		.nv.reservedSmem.offset0,@object
	.size		.nv.reservedSmem.offset0,0x4
	.type		.nv.reservedSmem.cap,@object
	.size		.nv.reservedSmem.cap,0x4
